	.target	sm_90a

	.elftype	@"ET_EXEC"


//--------------------- .note.nv.tkinfo           --------------------------
	.section	.note.nv.tkinfo,"",@"SHT_NOTE"
	.sectionflags	@"SHF_NOTE_NV_TKINFO"
	.tkinfo
        /*0018*/ 	.word	0x00000002
        /*0030*/ 	.string	""
        /*0030*/ 	.string	"ptxas"
        /*0030*/ 	.string	"Cuda compilation tools, release 13.0, V13.0.88"
        /*0030*/ 	.string	"Build cuda_13.0.r13.0/compiler.36424714_0"
        /*0030*/ 	.string	"-arch sm_90a -m 64 "



//--------------------- .note.nv.cuinfo           --------------------------
	.section	.note.nv.cuinfo,"",@"SHT_NOTE"
	.sectionflags	@"SHF_NOTE_NV_CUINFO"
        /*0018*/ 	.short	0x0002
        /*001a*/ 	.short	0x005a
        /*001c*/ 	.short	0x0082
	.zero		2


//--------------------- .nv.info                  --------------------------
	.section	.nv.info,"",@"SHT_CUDA_INFO"
	.align	4


	//----- nvinfo : EIATTR_REGCOUNT
	.align		4
        /*0000*/ 	.byte	0x04, 0x2f
        /*0002*/ 	.short	(.L_15 - .L_14)
	.align		4
.L_14:
        /*0004*/ 	.word	index@(_ZN7cutlass13device_kernelINS_4gemm6kernel13GemmUniversalIN4cute5tupleIJiiiiEEENS1_10collective13CollectiveMmaINS1_34MainloopSm90TmaGmmaWarpSpecializedILi2ENS5_IJNS4_1CILi1EEESB_SB_EEENS1_35KernelTmaWarpSpecializedCooperativeEEENS5_IJNSA_ILi128EEENSA_ILi48EEENSA_ILi256EEEEEENS_10bfloat16_tENS5_IJlSB_lEEESJ_SK_NS4_8TiledMMAINS4_8MMA_AtomIJNS4_4SM904GMMA27MMA_64x16x16_F32BF16BF16_SSILNSO_5MajorE0ELSQ_0ELNSO_7ScaleInE1ELSR_1EEEEEENS4_6LayoutINS5_IJNSA_ILi2EEESB_SB_EEENS5_IJSB_NSA_ILi0EEESX_EEEEENS5_IJNS4_10UnderscoreES10_S10_EEEEENS4_13SM90_TMA_LOADENS4_14ComposedLayoutINS4_7SwizzleILi3ELi4ELi3EEENS4_18smem_ptr_flag_bitsILi16EEENSU_INS5_IJNSA_ILi8EEENSA_ILi64EEEEEENS5_IJS1A_SB_EEEEEEEvNS4_8identityES13_S1E_vS1F_EENS_8epilogue10collective6detail29Sm90TmaWarpSpecializedAdapterINS1I_15DefaultEpilogueISJ_SK_SK_NS1H_6thread17LinearCombinationISJ_Li1EffLNS1M_9ScaleType4KindE0ELNS_15FloatRoundStyleE2ESJ_EENS1_15EpilogueDefaultEEEEEvvEEEEvNT_6ParamsE)
        /*0008*/ 	.word	0x000000a8


	//----- nvinfo : EIATTR_FRAME_SIZE
	.align		4
.L_15:
        /*000c*/ 	.byte	0x04, 0x11
        /*000e*/ 	.short	(.L_17 - .L_16)
	.align		4
.L_16:
        /*0010*/ 	.word	index@(_ZN7cutlass13device_kernelINS_4gemm6kernel13GemmUniversalIN4cute5tupleIJiiiiEEENS1_10collective13CollectiveMmaINS1_34MainloopSm90TmaGmmaWarpSpecializedILi2ENS5_IJNS4_1CILi1EEESB_SB_EEENS1_35KernelTmaWarpSpecializedCooperativeEEENS5_IJNSA_ILi128EEENSA_ILi48EEENSA_ILi256EEEEEENS_10bfloat16_tENS5_IJlSB_lEEESJ_SK_NS4_8TiledMMAINS4_8MMA_AtomIJNS4_4SM904GMMA27MMA_64x16x16_F32BF16BF16_SSILNSO_5MajorE0ELSQ_0ELNSO_7ScaleInE1ELSR_1EEEEEENS4_6LayoutINS5_IJNSA_ILi2EEESB_SB_EEENS5_IJSB_NSA_ILi0EEESX_EEEEENS5_IJNS4_10UnderscoreES10_S10_EEEEENS4_13SM90_TMA_LOADENS4_14ComposedLayoutINS4_7SwizzleILi3ELi4ELi3EEENS4_18smem_ptr_flag_bitsILi16EEENSU_INS5_IJNSA_ILi8EEENSA_ILi64EEEEEENS5_IJS1A_SB_EEEEEEEvNS4_8identityES13_S1E_vS1F_EENS_8epilogue10collective6detail29Sm90TmaWarpSpecializedAdapterINS1I_15DefaultEpilogueISJ_SK_SK_NS1H_6thread17LinearCombinationISJ_Li1EffLNS1M_9ScaleType4KindE0ELNS_15FloatRoundStyleE2ESJ_EENS1_15EpilogueDefaultEEEEEvvEEEEvNT_6ParamsE)
        /*0014*/ 	.word	0x00000000


	//----- nvinfo : EIATTR_MIN_STACK_SIZE
	.align		4
.L_17:
        /*0018*/ 	.byte	0x04, 0x12
        /*001a*/ 	.short	(.L_19 - .L_18)
	.align		4
.L_18:
        /*001c*/ 	.word	index@(_ZN7cutlass13device_kernelINS_4gemm6kernel13GemmUniversalIN4cute5tupleIJiiiiEEENS1_10collective13CollectiveMmaINS1_34MainloopSm90TmaGmmaWarpSpecializedILi2ENS5_IJNS4_1CILi1EEESB_SB_EEENS1_35KernelTmaWarpSpecializedCooperativeEEENS5_IJNSA_ILi128EEENSA_ILi48EEENSA_ILi256EEEEEENS_10bfloat16_tENS5_IJlSB_lEEESJ_SK_NS4_8TiledMMAINS4_8MMA_AtomIJNS4_4SM904GMMA27MMA_64x16x16_F32BF16BF16_SSILNSO_5MajorE0ELSQ_0ELNSO_7ScaleInE1ELSR_1EEEEEENS4_6LayoutINS5_IJNSA_ILi2EEESB_SB_EEENS5_IJSB_NSA_ILi0EEESX_EEEEENS5_IJNS4_10UnderscoreES10_S10_EEEEENS4_13SM90_TMA_LOADENS4_14ComposedLayoutINS4_7SwizzleILi3ELi4ELi3EEENS4_18smem_ptr_flag_bitsILi16EEENSU_INS5_IJNSA_ILi8EEENSA_ILi64EEEEEENS5_IJS1A_SB_EEEEEEEvNS4_8identityES13_S1E_vS1F_EENS_8epilogue10collective6detail29Sm90TmaWarpSpecializedAdapterINS1I_15DefaultEpilogueISJ_SK_SK_NS1H_6thread17LinearCombinationISJ_Li1EffLNS1M_9ScaleType4KindE0ELNS_15FloatRoundStyleE2ESJ_EENS1_15EpilogueDefaultEEEEEvvEEEEvNT_6ParamsE)
        /*0020*/ 	.word	0x00000000
.L_19:


//--------------------- .nv.compat                --------------------------
	.section	.nv.compat,"",@"SHT_CUDA_COMPAT_INFO"
	.align	4
        /*0000*/ 	.byte	0x02, 0x09, 0x01, 0x00, 0x02, 0x02, 0x04, 0x00, 0x02, 0x05, 0x05, 0x00, 0x03, 0x07, 0x01, 0x01
        /*0010*/ 	.byte	0x02, 0x03, 0x01, 0x00, 0x02, 0x06, 0x01, 0x00, 0x04, 0x0b, 0x08, 0x00, 0x00, 0x00, 0x00, 0x00
        /*0020*/ 	.byte	0x00, 0x00, 0x00, 0x00


//--------------------- .nv.info._ZN7cutlass13device_kernelINS_4gemm6kernel13GemmUniversalIN4cute5tupleIJiiiiEEENS1_10collective13CollectiveMmaINS1_34MainloopSm90TmaGmmaWarpSpecializedILi2ENS5_IJNS4_1CILi1EEESB_SB_EEENS1_35KernelTmaWarpSpecializedCooperativeEEENS5_IJNSA_ILi128EEENSA_ILi48EEENSA_ILi256EEEEEENS_10bfloat16_tENS5_IJlSB_lEEESJ_SK_NS4_8TiledMMAINS4_8MMA_AtomIJNS4_4SM904GMMA27MMA_64x16x16_F32BF16BF16_SSILNSO_5MajorE0ELSQ_0ELNSO_7ScaleInE1ELSR_1EEEEEENS4_6LayoutINS5_IJNSA_ILi2EEESB_SB_EEENS5_IJSB_NSA_ILi0EEESX_EEEEENS5_IJNS4_10UnderscoreES10_S10_EEEEENS4_13SM90_TMA_LOADENS4_14ComposedLayoutINS4_7SwizzleILi3ELi4ELi3EEENS4_18smem_ptr_flag_bitsILi16EEENSU_INS5_IJNSA_ILi8EEENSA_ILi64EEEEEENS5_IJS1A_SB_EEEEEEEvNS4_8identityES13_S1E_vS1F_EENS_8epilogue10collective6detail29Sm90TmaWarpSpecializedAdapterINS1I_15DefaultEpilogueISJ_SK_SK_NS1H_6thread17LinearCombinationISJ_Li1EffLNS1M_9ScaleType4KindE0ELNS_15FloatRoundStyleE2ESJ_EENS1_15EpilogueDefaultEEEEEvvEEEEvNT_6ParamsE --------------------------
	.section	.nv.info._ZN7cutlass13device_kernelINS_4gemm6kernel13GemmUniversalIN4cute5tupleIJiiiiEEENS1_10collective13CollectiveMmaINS1_34MainloopSm90TmaGmmaWarpSpecializedILi2ENS5_IJNS4_1CILi1EEESB_SB_EEENS1_35KernelTmaWarpSpecializedCooperativeEEENS5_IJNSA_ILi128EEENSA_ILi48EEENSA_ILi256EEEEEENS_10bfloat16_tENS5_IJlSB_lEEESJ_SK_NS4_8TiledMMAINS4_8MMA_AtomIJNS4_4SM904GMMA27MMA_64x16x16_F32BF16BF16_SSILNSO_5MajorE0ELSQ_0ELNSO_7ScaleInE1ELSR_1EEEEEENS4_6LayoutINS5_IJNSA_ILi2EEESB_SB_EEENS5_IJSB_NSA_ILi0EEESX_EEEEENS5_IJNS4_10UnderscoreES10_S10_EEEEENS4_13SM90_TMA_LOADENS4_14ComposedLayoutINS4_7SwizzleILi3ELi4ELi3EEENS4_18smem_ptr_flag_bitsILi16EEENSU_INS5_IJNSA_ILi8EEENSA_ILi64EEEEEENS5_IJS1A_SB_EEEEEEEvNS4_8identityES13_S1E_vS1F_EENS_8epilogue10collective6detail29Sm90TmaWarpSpecializedAdapterINS1I_15DefaultEpilogueISJ_SK_SK_NS1H_6thread17LinearCombinationISJ_Li1EffLNS1M_9ScaleType4KindE0ELNS_15FloatRoundStyleE2ESJ_EENS1_15EpilogueDefaultEEEEEvvEEEEvNT_6ParamsE,"",@"SHT_CUDA_INFO"
	.sectionflags	@""
	.align	4


	//----- nvinfo : EIATTR_CUDA_API_VERSION
	.align		4
        /*0000*/ 	.byte	0x04, 0x37
        /*0002*/ 	.short	(.L_21 - .L_20)
.L_20:
        /*0004*/ 	.word	0x00000082


	//----- nvinfo : EIATTR_KPARAM_INFO
	.align		4
.L_21:
        /*0008*/ 	.byte	0x04, 0x17
        /*000a*/ 	.short	(.L_23 - .L_22)
.L_22:
        /*000c*/ 	.word	0x00000000
        /*0010*/ 	.short	0x0000
        /*0012*/ 	.short	0x0070
        /*0014*/ 	.byte	0x00, 0xf0, 0x01, 0x10


	//----- nvinfo : EIATTR_SPARSE_MMA_MASK
	.align		4
.L_23:
        /*0018*/ 	.byte	0x03, 0x50
        /*001a*/ 	.short	0x0000


	//----- nvinfo : EIATTR_MAXREG_COUNT
	.align		4
        /*001c*/ 	.byte	0x03, 0x1b
        /*001e*/ 	.short	0x00a8


	//----- nvinfo : EIATTR_NUM_BARRIERS
	.align		4
        /*0020*/ 	.byte	0x02, 0x4c
        /*0022*/ 	.byte	0x01
	.zero		1


	//----- nvinfo : EIATTR_EXTERNS
	.align		4
        /*0024*/ 	.byte	0x04, 0x0f
        /*0026*/ 	.short	(.L_25 - .L_24)


	//   ....[0]....
	.align		4
.L_24:
        /*0028*/ 	.word	index@(__assertfail)


	//----- nvinfo : EIATTR_MERCURY_ISA_VERSION
	.align		4
.L_25:
        /*002c*/ 	.byte	0x03, 0x5f
        /*002e*/ 	.short	0x0101


	//----- nvinfo : EIATTR_INT_WARP_WIDE_INSTR_OFFSETS
	.align		4
        /*0030*/ 	.byte	0x04, 0x31
        /*0032*/ 	.short	(.L_27 - .L_26)


	//   ....[0]....
.L_26:
        /*0034*/ 	.word	0x00000370


	//   ....[1]....
        /*0038*/ 	.word	0x000003a0


	//   ....[2]....
        /*003c*/ 	.word	0x00000480


	//----- nvinfo : EIATTR_COOP_GROUP_MASK_REGIDS
	.align		4
.L_27:
        /*0040*/ 	.byte	0x04, 0x29
        /*0042*/ 	.short	(.L_29 - .L_28)


	//   ....[0]....
.L_28:
        /*0044*/ 	.word	0xffffffff


	//   ....[1]....
        /*0048*/ 	.word	0xffffffff


	//   ....[2]....
        /*004c*/ 	.word	0xffffffff


	//   ....[3]....
        /*0050*/ 	.word	0xffffffff


	//   ....[4]....
        /*0054*/ 	.word	0xffffffff


	//----- nvinfo : EIATTR_COOP_GROUP_INSTR_OFFSETS
	.align		4
.L_29:
        /*0058*/ 	.byte	0x04, 0x28
        /*005a*/ 	.short	(.L_31 - .L_30)


	//   ....[0]....
.L_30:
        /*005c*/ 	.word	0x00000060


	//   ....[1]....
        /*0060*/ 	.word	0x00000070


	//   ....[2]....
        /*0064*/ 	.word	0x00000130


	//   ....[3]....
        /*0068*/ 	.word	0x00000280


	//   ....[4]....
        /*006c*/ 	.word	0x00000f30


	//----- nvinfo : EIATTR_REG_RECONFIG
	.align		4
.L_31:
        /*0070*/ 	.byte	0x01, 0x54
	.zero		2


	//----- nvinfo : EIATTR_SYSCALL_OFFSETS
	.align		4
        /*0074*/ 	.byte	0x04, 0x46
        /*0076*/ 	.short	(.L_33 - .L_32)


	//   ....[0]....
.L_32:
        /*0078*/ 	.word	0x000010f0


	//----- nvinfo : EIATTR_MBARRIER_INSTR_OFFSETS
	.align		4
.L_33:
        /*007c*/ 	.byte	0x04, 0x39
        /*007e*/ 	.short	(.L_35 - .L_34)


	//   ....[0]....
.L_34:
        /*0080*/ 	.word	0x00000230
        /*0084*/ 	.word	0x000000ff
        /*0088*/ 	.word	0x00000000
        /*008c*/ 	.short	0x0100
        /*008e*/ 	.byte	0x08
	.zero		1


	//   ....[1]....
        /*0090*/ 	.word	0x00000240
        /*0094*/ 	.word	0x000000ff
        /*0098*/ 	.word	0x00000010
        /*009c*/ 	.short	0x0100
        /*009e*/ 	.byte	0x08
	.zero		1


	//   ....[2]....
        /*00a0*/ 	.word	0x00000250
        /*00a4*/ 	.word	0x000000ff
        /*00a8*/ 	.word	0x00000008
        /*00ac*/ 	.short	0x0100
        /*00ae*/ 	.byte	0x08
	.zero		1


	//   ....[3]....
        /*00b0*/ 	.word	0x00000260
        /*00b4*/ 	.word	0x000000ff
        /*00b8*/ 	.word	0x00000018
        /*00bc*/ 	.short	0x0100
        /*00be*/ 	.byte	0x08
	.zero		1


	//   ....[4]....
        /*00c0*/ 	.word	0x000004f0
        /*00c4*/ 	.word	0x000000ff
        /*00c8*/ 	.word	0x00000030
        /*00cc*/ 	.short	0x0100
        /*00ce*/ 	.byte	0x06
	.zero		1


	//   ....[5]....
        /*00d0*/ 	.word	0x00000550
        /*00d4*/ 	.word	0x000000ff
        /*00d8*/ 	.word	0x00000038
        /*00dc*/ 	.short	0x0100
        /*00de*/ 	.byte	0x06
	.zero		1


	//   ....[6]....
        /*00e0*/ 	.word	0x00001170
        /*00e4*/ 	.word	0x00000003
        /*00e8*/ 	.word	0x00000000
        /*00ec*/ 	.short	0x010a
        /*00ee*/ 	.byte	0x3f
	.zero		1


	//   ....[7]....
        /*00f0*/ 	.word	0x000011b0
        /*00f4*/ 	.word	0x00000003
        /*00f8*/ 	.word	0x00000000
        /*00fc*/ 	.short	0x010a
        /*00fe*/ 	.byte	0x3f
	.zero		1


	//   ....[8]....
        /*0100*/ 	.word	0x000026b0
        /*0104*/ 	.word	0x000000ff
        /*0108*/ 	.word	0x00000000
        /*010c*/ 	.short	0x010a
        /*010e*/ 	.byte	0x09
	.zero		1


	//   ....[9]....
        /*0110*/ 	.word	0x000026f0
        /*0114*/ 	.word	0x000000ff
        /*0118*/ 	.word	0x00000000
        /*011c*/ 	.short	0x010a
        /*011e*/ 	.byte	0x09
	.zero		1


	//   ....[10]....
        /*0120*/ 	.word	0x00003ab0
        /*0124*/ 	.word	0x000000ff
        /*0128*/ 	.word	0x00000000
        /*012c*/ 	.short	0x0101
        /*012e*/ 	.byte	0x08
	.zero		1


	//   ....[11]....
        /*0130*/ 	.word	0x00003c90
        /*0134*/ 	.word	0x000000ff
        /*0138*/ 	.word	0x00000000
        /*013c*/ 	.short	0x0101
        /*013e*/ 	.byte	0x04
	.zero		1


	//   ....[12]....
        /*0140*/ 	.word	0x000069a0
        /*0144*/ 	.word	0x0000000c
        /*0148*/ 	.word	0x00000010
        /*014c*/ 	.short	0x010a
        /*014e*/ 	.byte	0x3f
	.zero		1


	//   ....[13]....
        /*0150*/ 	.word	0x00006f80
        /*0154*/ 	.word	0x00000005
        /*0158*/ 	.word	0x00000038
        /*015c*/ 	.short	0x0101
        /*015e*/ 	.byte	0x3f
	.zero		1


	//   ....[14]....
        /*0160*/ 	.word	0x00007680
        /*0164*/ 	.word	0x00000007
        /*0168*/ 	.word	0x00000000
        /*016c*/ 	.short	0x010a
        /*016e*/ 	.byte	0x3f
	.zero		1


	//   ....[15]....
        /*0170*/ 	.word	0x00007700
        /*0174*/ 	.word	0x00000005
        /*0178*/ 	.word	0x00000000
        /*017c*/ 	.short	0x010a
        /*017e*/ 	.byte	0x3f
	.zero		1


	//   ....[16]....
        /*0180*/ 	.word	0x00007760
        /*0184*/ 	.word	0x00000003
        /*0188*/ 	.word	0x00000000
        /*018c*/ 	.short	0x010a
        /*018e*/ 	.byte	0x3f
	.zero		1


	//   ....[17]....
        /*0190*/ 	.word	0x000077c0
        /*0194*/ 	.word	0x00000004
        /*0198*/ 	.word	0x00000000
        /*019c*/ 	.short	0x010a
        /*019e*/ 	.byte	0x3f
	.zero		1


	//   ....[18]....
        /*01a0*/ 	.word	0x00007890
        /*01a4*/ 	.word	0x0000000c
        /*01a8*/ 	.word	0x00000010
        /*01ac*/ 	.short	0x010a
        /*01ae*/ 	.byte	0x3f
	.zero		1


	//   ....[19]....
        /*01b0*/ 	.word	0x00007960
        /*01b4*/ 	.word	0x00000007
        /*01b8*/ 	.word	0x00000000
        /*01bc*/ 	.short	0x010a
        /*01be*/ 	.byte	0x3f
	.zero		1


	//----- nvinfo : EIATTR_NUM_MBARRIERS
	.align		4
.L_35:
        /*01c0*/ 	.byte	0x03, 0x38
        /*01c2*/ 	.short	0x0006


	//----- nvinfo : EIATTR_EXIT_INSTR_OFFSETS
	.align		4
        /*01c4*/ 	.byte	0x04, 0x1c
        /*01c6*/ 	.short	(.L_37 - .L_36)


	//   ....[0]....
.L_36:
        /*01c8*/ 	.word	0x000005a0


	//   ....[1]....
        /*01cc*/ 	.word	0x00000e60


	//   ....[2]....
        /*01d0*/ 	.word	0x00006010


	//   ....[3]....
        /*01d4*/ 	.word	0x00006640


	//   ....[4]....
        /*01d8*/ 	.word	0x00007750


	//----- nvinfo : EIATTR_MAX_THREADS
	.align		4
.L_37:
        /*01dc*/ 	.byte	0x04, 0x05
        /*01de*/ 	.short	(.L_39 - .L_38)
.L_38:
        /*01e0*/ 	.word	0x00000180
        /*01e4*/ 	.word	0x00000001
        /*01e8*/ 	.word	0x00000001


	//----- nvinfo : EIATTR_CRS_STACK_SIZE
	.align		4
.L_39:
        /*01ec*/ 	.byte	0x04, 0x1e
        /*01ee*/ 	.short	(.L_41 - .L_40)
.L_40:
        /*01f0*/ 	.word	0x00000000


	//----- nvinfo : EIATTR_CBANK_PARAM_SIZE
	.align		4
.L_41:
        /*01f4*/ 	.byte	0x03, 0x19
        /*01f6*/ 	.short	0x0470


	//----- nvinfo : EIATTR_PARAM_CBANK
	.align		4
        /*01f8*/ 	.byte	0x04, 0x0a
        /*01fa*/ 	.short	(.L_43 - .L_42)
	.align		4
.L_42:
        /*01fc*/ 	.word	index@(.nv.constant0._ZN7cutlass13device_kernelINS_4gemm6kernel13GemmUniversalIN4cute5tupleIJiiiiEEENS1_10collective13CollectiveMmaINS1_34MainloopSm90TmaGmmaWarpSpecializedILi2ENS5_IJNS4_1CILi1EEESB_SB_EEENS1_35KernelTmaWarpSpecializedCooperativeEEENS5_IJNSA_ILi128EEENSA_ILi48EEENSA_ILi256EEEEEENS_10bfloat16_tENS5_IJlSB_lEEESJ_SK_NS4_8TiledMMAINS4_8MMA_AtomIJNS4_4SM904GMMA27MMA_64x16x16_F32BF16BF16_SSILNSO_5MajorE0ELSQ_0ELNSO_7ScaleInE1ELSR_1EEEEEENS4_6LayoutINS5_IJNSA_ILi2EEESB_SB_EEENS5_IJSB_NSA_ILi0EEESX_EEEEENS5_IJNS4_10UnderscoreES10_S10_EEEEENS4_13SM90_TMA_LOADENS4_14ComposedLayoutINS4_7SwizzleILi3ELi4ELi3EEENS4_18smem_ptr_flag_bitsILi16EEENSU_INS5_IJNSA_ILi8EEENSA_ILi64EEEEEENS5_IJS1A_SB_EEEEEEEvNS4_8identityES13_S1E_vS1F_EENS_8epilogue10collective6detail29Sm90TmaWarpSpecializedAdapterINS1I_15DefaultEpilogueISJ_SK_SK_NS1H_6thread17LinearCombinationISJ_Li1EffLNS1M_9ScaleType4KindE0ELNS_15FloatRoundStyleE2ESJ_EENS1_15EpilogueDefaultEEEEEvvEEEEvNT_6ParamsE)
        /*0200*/ 	.short	0x0210
        /*0202*/ 	.short	0x0470


	//----- nvinfo : EIATTR_SW_WAR
	.align		4
.L_43:
        /*0204*/ 	.byte	0x04, 0x36
        /*0206*/ 	.short	(.L_45 - .L_44)
.L_44:
        /*0208*/ 	.word	0x00000008
.L_45:


//--------------------- .nv.callgraph             --------------------------
	.section	.nv.callgraph,"",@"SHT_CUDA_CALLGRAPH"
	.align	4
	.sectionentsize	8
	.align		4
        /*0000*/ 	.word	0x00000000
	.align		4
        /*0004*/ 	.word	0xffffffff
	.align		4
        /*0008*/ 	.word	index@(_ZN7cutlass13device_kernelINS_4gemm6kernel13GemmUniversalIN4cute5tupleIJiiiiEEENS1_10collective13CollectiveMmaINS1_34MainloopSm90TmaGmmaWarpSpecializedILi2ENS5_IJNS4_1CILi1EEESB_SB_EEENS1_35KernelTmaWarpSpecializedCooperativeEEENS5_IJNSA_ILi128EEENSA_ILi48EEENSA_ILi256EEEEEENS_10bfloat16_tENS5_IJlSB_lEEESJ_SK_NS4_8TiledMMAINS4_8MMA_AtomIJNS4_4SM904GMMA27MMA_64x16x16_F32BF16BF16_SSILNSO_5MajorE0ELSQ_0ELNSO_7ScaleInE1ELSR_1EEEEEENS4_6LayoutINS5_IJNSA_ILi2EEESB_SB_EEENS5_IJSB_NSA_ILi0EEESX_EEEEENS5_IJNS4_10UnderscoreES10_S10_EEEEENS4_13SM90_TMA_LOADENS4_14ComposedLayoutINS4_7SwizzleILi3ELi4ELi3EEENS4_18smem_ptr_flag_bitsILi16EEENSU_INS5_IJNSA_ILi8EEENSA_ILi64EEEEEENS5_IJS1A_SB_EEEEEEEvNS4_8identityES13_S1E_vS1F_EENS_8epilogue10collective6detail29Sm90TmaWarpSpecializedAdapterINS1I_15DefaultEpilogueISJ_SK_SK_NS1H_6thread17LinearCombinationISJ_Li1EffLNS1M_9ScaleType4KindE0ELNS_15FloatRoundStyleE2ESJ_EENS1_15EpilogueDefaultEEEEEvvEEEEvNT_6ParamsE)
	.align		4
        /*000c*/ 	.word	index@(__assertfail)
	.align		4
        /*0010*/ 	.word	0x00000000
	.align		4
        /*0014*/ 	.word	0xfffffffe
	.align		4
        /*0018*/ 	.word	0x00000000
	.align		4
        /*001c*/ 	.word	0xfffffffd
	.align		4
        /*0020*/ 	.word	0x00000000
	.align		4
        /*0024*/ 	.word	0xfffffffc


//--------------------- .nv.constant4             --------------------------
	.section	.nv.constant4,"a",@progbits
	.align	8
	.align		8
.nv.constant4:
        /*0000*/ 	.dword	__assertfail
	.align		8
        /*0008*/ 	.dword	__unnamed_1
	.align		8
        /*0010*/ 	.dword	_ZN39_INTERNAL_d1bfefb9_4_k_cu_1e923116_83974cuda3std3__45__cpo5beginE
	.align		8
        /*0018*/ 	.dword	_ZN39_INTERNAL_d1bfefb9_4_k_cu_1e923116_83974cuda3std3__45__cpo3endE
	.align		8
        /*0020*/ 	.dword	_ZN39_INTERNAL_d1bfefb9_4_k_cu_1e923116_83974cuda3std3__45__cpo6cbeginE
	.align		8
        /*0028*/ 	.dword	_ZN39_INTERNAL_d1bfefb9_4_k_cu_1e923116_83974cuda3std3__45__cpo4cendE
	.align		8
        /*0030*/ 	.dword	_ZN39_INTERNAL_d1bfefb9_4_k_cu_1e923116_83974cuda3std3__441_GLOBAL__N__d1bfefb9_4_k_cu_1e923116_83976ignoreE
	.align		8
        /*0038*/ 	.dword	_ZN39_INTERNAL_d1bfefb9_4_k_cu_1e923116_83974cuda3std3__419piecewise_constructE
	.align		8
        /*0040*/ 	.dword	_ZN39_INTERNAL_d1bfefb9_4_k_cu_1e923116_83974cuda3std3__48in_placeE
	.align		8
        /*0048*/ 	.dword	_ZN39_INTERNAL_d1bfefb9_4_k_cu_1e923116_83974cuda3std6ranges3__45__cpo4swapE
	.align		8
        /*0050*/ 	.dword	_ZN39_INTERNAL_d1bfefb9_4_k_cu_1e923116_83974cuda3std6ranges3__45__cpo9iter_moveE
	.align		8
        /*0058*/ 	.dword	_ZN39_INTERNAL_d1bfefb9_4_k_cu_1e923116_83974cute7productE
	.align		8
        /*0060*/ 	.dword	_ZN39_INTERNAL_d1bfefb9_4_k_cu_1e923116_83974cute1_E
	.align		8
        /*0068*/ 	.dword	$str$22
	.align		8
        /*0070*/ 	.dword	$str$23


//--------------------- .text._ZN7cutlass13device_kernelINS_4gemm6kernel13GemmUniversalIN4cute5tupleIJiiiiEEENS1_10collective13CollectiveMmaINS1_34MainloopSm90TmaGmmaWarpSpecializedILi2ENS5_IJNS4_1CILi1EEESB_SB_EEENS1_35KernelTmaWarpSpecializedCooperativeEEENS5_IJNSA_ILi128EEENSA_ILi48EEENSA_ILi256EEEEEENS_10bfloat16_tENS5_IJlSB_lEEESJ_SK_NS4_8TiledMMAINS4_8MMA_AtomIJNS4_4SM904GMMA27MMA_64x16x16_F32BF16BF16_SSILNSO_5MajorE0ELSQ_0ELNSO_7ScaleInE1ELSR_1EEEEEENS4_6LayoutINS5_IJNSA_ILi2EEESB_SB_EEENS5_IJSB_NSA_ILi0EEESX_EEEEENS5_IJNS4_10UnderscoreES10_S10_EEEEENS4_13SM90_TMA_LOADENS4_14ComposedLayoutINS4_7SwizzleILi3ELi4ELi3EEENS4_18smem_ptr_flag_bitsILi16EEENSU_INS5_IJNSA_ILi8EEENSA_ILi64EEEEEENS5_IJS1A_SB_EEEEEEEvNS4_8identityES13_S1E_vS1F_EENS_8epilogue10collective6detail29Sm90TmaWarpSpecializedAdapterINS1I_15DefaultEpilogueISJ_SK_SK_NS1H_6thread17LinearCombinationISJ_Li1EffLNS1M_9ScaleType4KindE0ELNS_15FloatRoundStyleE2ESJ_EENS1_15EpilogueDefaultEEEEEvvEEEEvNT_6ParamsE --------------------------
	.section	.text._ZN7cutlass13device_kernelINS_4gemm6kernel13GemmUniversalIN4cute5tupleIJiiiiEEENS1_10collective13CollectiveMmaINS1_34MainloopSm90TmaGmmaWarpSpecializedILi2ENS5_IJNS4_1CILi1EEESB_SB_EEENS1_35KernelTmaWarpSpecializedCooperativeEEENS5_IJNSA_ILi128EEENSA_ILi48EEENSA_ILi256EEEEEENS_10bfloat16_tENS5_IJlSB_lEEESJ_SK_NS4_8TiledMMAINS4_8MMA_AtomIJNS4_4SM904GMMA27MMA_64x16x16_F32BF16BF16_SSILNSO_5MajorE0ELSQ_0ELNSO_7ScaleInE1ELSR_1EEEEEENS4_6LayoutINS5_IJNSA_ILi2EEESB_SB_EEENS5_IJSB_NSA_ILi0EEESX_EEEEENS5_IJNS4_10UnderscoreES10_S10_EEEEENS4_13SM90_TMA_LOADENS4_14ComposedLayoutINS4_7SwizzleILi3ELi4ELi3EEENS4_18smem_ptr_flag_bitsILi16EEENSU_INS5_IJNSA_ILi8EEENSA_ILi64EEEEEENS5_IJS1A_SB_EEEEEEEvNS4_8identityES13_S1E_vS1F_EENS_8epilogue10collective6detail29Sm90TmaWarpSpecializedAdapterINS1I_15DefaultEpilogueISJ_SK_SK_NS1H_6thread17LinearCombinationISJ_Li1EffLNS1M_9ScaleType4KindE0ELNS_15FloatRoundStyleE2ESJ_EENS1_15EpilogueDefaultEEEEEvvEEEEvNT_6ParamsE,"ax",@progbits
	.align	128
.text._ZN7cutlass13device_kernelINS_4gemm6kernel13GemmUniversalIN4cute5tupleIJiiiiEEENS1_10collective13CollectiveMmaINS1_34MainloopSm90TmaGmmaWarpSpecializedILi2ENS5_IJNS4_1CILi1EEESB_SB_EEENS1_35KernelTmaWarpSpecializedCooperativeEEENS5_IJNSA_ILi128EEENSA_ILi48EEENSA_ILi256EEEEEENS_10bfloat16_tENS5_IJlSB_lEEESJ_SK_NS4_8TiledMMAINS4_8MMA_AtomIJNS4_4SM904GMMA27MMA_64x16x16_F32BF16BF16_SSILNSO_5MajorE0ELSQ_0ELNSO_7ScaleInE1ELSR_1EEEEEENS4_6LayoutINS5_IJNSA_ILi2EEESB_SB_EEENS5_IJSB_NSA_ILi0EEESX_EEEEENS5_IJNS4_10UnderscoreES10_S10_EEEEENS4_13SM90_TMA_LOADENS4_14ComposedLayoutINS4_7SwizzleILi3ELi4ELi3EEENS4_18smem_ptr_flag_bitsILi16EEENSU_INS5_IJNSA_ILi8EEENSA_ILi64EEEEEENS5_IJS1A_SB_EEEEEEEvNS4_8identityES13_S1E_vS1F_EENS_8epilogue10collective6detail29Sm90TmaWarpSpecializedAdapterINS1I_15DefaultEpilogueISJ_SK_SK_NS1H_6thread17LinearCombinationISJ_Li1EffLNS1M_9ScaleType4KindE0ELNS_15FloatRoundStyleE2ESJ_EENS1_15EpilogueDefaultEEEEEvvEEEEvNT_6ParamsE:
        .type           _ZN7cutlass13device_kernelINS_4gemm6kernel13GemmUniversalIN4cute5tupleIJiiiiEEENS1_10collective13CollectiveMmaINS1_34MainloopSm90TmaGmmaWarpSpecializedILi2ENS5_IJNS4_1CILi1EEESB_SB_EEENS1_35KernelTmaWarpSpecializedCooperativeEEENS5_IJNSA_ILi128EEENSA_ILi48EEENSA_ILi256EEEEEENS_10bfloat16_tENS5_IJlSB_lEEESJ_SK_NS4_8TiledMMAINS4_8MMA_AtomIJNS4_4SM904GMMA27MMA_64x16x16_F32BF16BF16_SSILNSO_5MajorE0ELSQ_0ELNSO_7ScaleInE1ELSR_1EEEEEENS4_6LayoutINS5_IJNSA_ILi2EEESB_SB_EEENS5_IJSB_NSA_ILi0EEESX_EEEEENS5_IJNS4_10UnderscoreES10_S10_EEEEENS4_13SM90_TMA_LOADENS4_14ComposedLayoutINS4_7SwizzleILi3ELi4ELi3EEENS4_18smem_ptr_flag_bitsILi16EEENSU_INS5_IJNSA_ILi8EEENSA_ILi64EEEEEENS5_IJS1A_SB_EEEEEEEvNS4_8identityES13_S1E_vS1F_EENS_8epilogue10collective6detail29Sm90TmaWarpSpecializedAdapterINS1I_15DefaultEpilogueISJ_SK_SK_NS1H_6thread17LinearCombinationISJ_Li1EffLNS1M_9ScaleType4KindE0ELNS_15FloatRoundStyleE2ESJ_EENS1_15EpilogueDefaultEEEEEvvEEEEvNT_6ParamsE,@function
        .size           _ZN7cutlass13device_kernelINS_4gemm6kernel13GemmUniversalIN4cute5tupleIJiiiiEEENS1_10collective13CollectiveMmaINS1_34MainloopSm90TmaGmmaWarpSpecializedILi2ENS5_IJNS4_1CILi1EEESB_SB_EEENS1_35KernelTmaWarpSpecializedCooperativeEEENS5_IJNSA_ILi128EEENSA_ILi48EEENSA_ILi256EEEEEENS_10bfloat16_tENS5_IJlSB_lEEESJ_SK_NS4_8TiledMMAINS4_8MMA_AtomIJNS4_4SM904GMMA27MMA_64x16x16_F32BF16BF16_SSILNSO_5MajorE0ELSQ_0ELNSO_7ScaleInE1ELSR_1EEEEEENS4_6LayoutINS5_IJNSA_ILi2EEESB_SB_EEENS5_IJSB_NSA_ILi0EEESX_EEEEENS5_IJNS4_10UnderscoreES10_S10_EEEEENS4_13SM90_TMA_LOADENS4_14ComposedLayoutINS4_7SwizzleILi3ELi4ELi3EEENS4_18smem_ptr_flag_bitsILi16EEENSU_INS5_IJNSA_ILi8EEENSA_ILi64EEEEEENS5_IJS1A_SB_EEEEEEEvNS4_8identityES13_S1E_vS1F_EENS_8epilogue10collective6detail29Sm90TmaWarpSpecializedAdapterINS1I_15DefaultEpilogueISJ_SK_SK_NS1H_6thread17LinearCombinationISJ_Li1EffLNS1M_9ScaleType4KindE0ELNS_15FloatRoundStyleE2ESJ_EENS1_15EpilogueDefaultEEEEEvvEEEEvNT_6ParamsE,(.L_x_110 - _ZN7cutlass13device_kernelINS_4gemm6kernel13GemmUniversalIN4cute5tupleIJiiiiEEENS1_10collective13CollectiveMmaINS1_34MainloopSm90TmaGmmaWarpSpecializedILi2ENS5_IJNS4_1CILi1EEESB_SB_EEENS1_35KernelTmaWarpSpecializedCooperativeEEENS5_IJNSA_ILi128EEENSA_ILi48EEENSA_ILi256EEEEEENS_10bfloat16_tENS5_IJlSB_lEEESJ_SK_NS4_8TiledMMAINS4_8MMA_AtomIJNS4_4SM904GMMA27MMA_64x16x16_F32BF16BF16_SSILNSO_5MajorE0ELSQ_0ELNSO_7ScaleInE1ELSR_1EEEEEENS4_6LayoutINS5_IJNSA_ILi2EEESB_SB_EEENS5_IJSB_NSA_ILi0EEESX_EEEEENS5_IJNS4_10UnderscoreES10_S10_EEEEENS4_13SM90_TMA_LOADENS4_14ComposedLayoutINS4_7SwizzleILi3ELi4ELi3EEENS4_18smem_ptr_flag_bitsILi16EEENSU_INS5_IJNSA_ILi8EEENSA_ILi64EEEEEENS5_IJS1A_SB_EEEEEEEvNS4_8identityES13_S1E_vS1F_EENS_8epilogue10collective6detail29Sm90TmaWarpSpecializedAdapterINS1I_15DefaultEpilogueISJ_SK_SK_NS1H_6thread17LinearCombinationISJ_Li1EffLNS1M_9ScaleType4KindE0ELNS_15FloatRoundStyleE2ESJ_EENS1_15EpilogueDefaultEEEEEvvEEEEvNT_6ParamsE)
        .other          _ZN7cutlass13device_kernelINS_4gemm6kernel13GemmUniversalIN4cute5tupleIJiiiiEEENS1_10collective13CollectiveMmaINS1_34MainloopSm90TmaGmmaWarpSpecializedILi2ENS5_IJNS4_1CILi1EEESB_SB_EEENS1_35KernelTmaWarpSpecializedCooperativeEEENS5_IJNSA_ILi128EEENSA_ILi48EEENSA_ILi256EEEEEENS_10bfloat16_tENS5_IJlSB_lEEESJ_SK_NS4_8TiledMMAINS4_8MMA_AtomIJNS4_4SM904GMMA27MMA_64x16x16_F32BF16BF16_SSILNSO_5MajorE0ELSQ_0ELNSO_7ScaleInE1ELSR_1EEEEEENS4_6LayoutINS5_IJNSA_ILi2EEESB_SB_EEENS5_IJSB_NSA_ILi0EEESX_EEEEENS5_IJNS4_10UnderscoreES10_S10_EEEEENS4_13SM90_TMA_LOADENS4_14ComposedLayoutINS4_7SwizzleILi3ELi4ELi3EEENS4_18smem_ptr_flag_bitsILi16EEENSU_INS5_IJNSA_ILi8EEENSA_ILi64EEEEEENS5_IJS1A_SB_EEEEEEEvNS4_8identityES13_S1E_vS1F_EENS_8epilogue10collective6detail29Sm90TmaWarpSpecializedAdapterINS1I_15DefaultEpilogueISJ_SK_SK_NS1H_6thread17LinearCombinationISJ_Li1EffLNS1M_9ScaleType4KindE0ELNS_15FloatRoundStyleE2ESJ_EENS1_15EpilogueDefaultEEEEEvvEEEEvNT_6ParamsE,@"STO_CUDA_ENTRY STV_DEFAULT"
_ZN7cutlass13device_kernelINS_4gemm6kernel13GemmUniversalIN4cute5tupleIJiiiiEEENS1_10collective13CollectiveMmaINS1_34MainloopSm90TmaGmmaWarpSpecializedILi2ENS5_IJNS4_1CILi1EEESB_SB_EEENS1_35KernelTmaWarpSpecializedCooperativeEEENS5_IJNSA_ILi128EEENSA_ILi48EEENSA_ILi256EEEEEENS_10bfloat16_tENS5_IJlSB_lEEESJ_SK_NS4_8TiledMMAINS4_8MMA_AtomIJNS4_4SM904GMMA27MMA_64x16x16_F32BF16BF16_SSILNSO_5MajorE0ELSQ_0ELNSO_7ScaleInE1ELSR_1EEEEEENS4_6LayoutINS5_IJNSA_ILi2EEESB_SB_EEENS5_IJSB_NSA_ILi0EEESX_EEEEENS5_IJNS4_10UnderscoreES10_S10_EEEEENS4_13SM90_TMA_LOADENS4_14ComposedLayoutINS4_7SwizzleILi3ELi4ELi3EEENS4_18smem_ptr_flag_bitsILi16EEENSU_INS5_IJNSA_ILi8EEENSA_ILi64EEEEEENS5_IJS1A_SB_EEEEEEEvNS4_8identityES13_S1E_vS1F_EENS_8epilogue10collective6detail29Sm90TmaWarpSpecializedAdapterINS1I_15DefaultEpilogueISJ_SK_SK_NS1H_6thread17LinearCombinationISJ_Li1EffLNS1M_9ScaleType4KindE0ELNS_15FloatRoundStyleE2ESJ_EENS1_15EpilogueDefaultEEEEEvvEEEEvNT_6ParamsE:
[----:B------:R-:W0:Y:S01]  /*0000*/  LDC R1, c[0x0][0x28] ;  /* 0x00000a00ff017b82 */ /* 0x000e220000000800 */
[----:B------:R-:W1:Y:S01]  /*0010*/  S2R R18, SR_TID.X ;  /* 0x0000000000127919 */ /* 0x000e620000002100 */
[----:B------:R-:W-:Y:S01]  /*0020*/  ELECT P0, URZ, PT ;  /* 0x00000000003f782f */ /* 0x000fe20003800000 */
[----:B------:R-:W-:Y:S01]  /*0030*/  BSSY B0, `(.L_x_0) ;  /* 0x000000f000007945 */ /* 0x000fe20003800000 */
[--C-:B-1----:R-:W-:Y:S02]  /*0040*/  SHF.R.U32.HI R0, RZ, 0x5, R18.reuse ;  /* 0x00000005ff007819 */ /* 0x102fe40000011612 */
[----:B------:R-:W-:-:S03]  /*0050*/  SHF.R.U32.HI R22, RZ, 0x7, R18 ;  /* 0x00000007ff167819 */ /* 0x000fc60000011612 */
[----:B------:R-:W1:Y:S04]  /*0060*/  SHFL.IDX PT, R5, R0, RZ, 0x1f ;  /* 0x00001fff00057589 */ /* 0x000e6800000e0000 */
[----:B------:R2:W3:Y:S01]  /*0070*/  SHFL.IDX PT, R8, R22, RZ, 0x1f ;  /* 0x00001fff16087589 */ /* 0x0004e200000e0000 */
[----:B-1----:R-:W-:-:S13]  /*0080*/  ISETP.NE.OR P0, PT, R5, RZ, !P0 ;  /* 0x000000ff0500720c */ /* 0x002fda0004705670 */
[----:B0-23--:R-:W-:Y:S05]  /*0090*/  @P0 BRA `(.L_x_1) ;  /* 0x0000000000200947 */ /* 0x00dfea0003800000 */
[----:B------:R-:W-:Y:S02]  /*00a0*/  ULDC.64 UR4, c[0x0][0x198] ;  /* 0x0000660000047ab9 */ /* 0x000fe40000000a00 */
[----:B------:R-:W-:Y:S02]  /*00b0*/  UIADD3 UR6, UP0, UR4, 0xf0, URZ ;  /* 0x000000f004067890 */ /* 0x000fe4000ff1e03f */
[----:B------:R-:W-:Y:S02]  /*00c0*/  UIADD3 UR4, UP1, UR4, 0x1f0, URZ ;  /* 0x000001f004047890 */ /* 0x000fe4000ff3e03f */
[----:B------:R-:W-:Y:S02]  /*00d0*/  UIADD3.X UR7, URZ, UR5, URZ, UP0, !UPT ;  /* 0x000000053f077290 */ /* 0x000fe400087fe43f */
[----:B------:R-:W-:-:S07]  /*00e0*/  UIADD3.X UR5, URZ, UR5, URZ, UP1, !UPT ;  /* 0x000000053f057290 */ /* 0x000fce0008ffe43f */
[----:B------:R0:W-:Y:S02]  /*00f0*/  UTMACCTL.PF [UR6] ;  /* 0x00000000060079b9 */ /* 0x0001e40008040000 */
[----:B------:R0:W-:Y:S02]  /*0100*/  UTMACCTL.PF [UR4] ;  /* 0x00000000040079b9 */ /* 0x0001e40008040000 */
[----:B0-----:R-:W-:Y:S01]  /*0110*/  NOP ;  /* 0x0000000000007918 */ /* 0x001fe20000000000 */
.L_x_1:
[----:B------:R-:W-:Y:S05]  /*0120*/  BSYNC B0 ;  /* 0x0000000000007941 */ /* 0x000fea0003800000 */
.L_x_0:
[----:B------:R-:W0:Y:S02]  /*0130*/  SHFL.IDX PT, R2, R0, RZ, 0x1f ;  /* 0x00001fff00027589 */ /* 0x000e2400000e0000 */
[----:B0-----:R-:W-:-:S13]  /*0140*/  ISETP.NE.AND P0, PT, R2, RZ, PT ;  /* 0x000000ff0200720c */ /* 0x001fda0003f05270 */
[----:B------:R-:W-:Y:S05]  /*0150*/  @P0 BRA `(.L_x_2) ;  /* 0x0000000000480947 */ /* 0x000fea0003800000 */
[----:B------:R-:W0:Y:S01]  /*0160*/  S2UR UR8, SR_CgaCtaId ;  /* 0x00000000000879c3 */ /* 0x000e220000008800 */
[----:B------:R-:W-:Y:S01]  /*0170*/  UMOV UR4, 0x400 ;  /* 0x0000040000047882 */ /* 0x000fe20000000000 */
[----:B------:R-:W-:Y:S01]  /*0180*/  UMOV UR5, 0x1 ;  /* 0x0000000100057882 */ /* 0x000fe20000000000 */
[----:B------:R-:W-:Y:S01]  /*0190*/  UMOV UR6, 0x100 ;  /* 0x0000010000067882 */ /* 0x000fe20000000000 */
[----:B------:R-:W-:Y:S01]  /*01a0*/  ELECT P0, URZ, PT ;  /* 0x00000000003f782f */ /* 0x000fe20003800000 */
[----:B------:R-:W-:-:S04]  /*01b0*/  UIADD3 UR6, -UR6, 0x100000, URZ ;  /* 0x0010000006067890 */ /* 0x000fc8000fffe13f */
[----:B------:R-:W-:Y:S02]  /*01c0*/  USHF.L.U32 UR7, UR6, 0xb, URZ ;  /* 0x0000000b06077899 */ /* 0x000fe4000800063f */
[----:B------:R-:W-:Y:S02]  /*01d0*/  USHF.L.U32 UR6, UR6, 0x1, URZ ;  /* 0x0000000106067899 */ /* 0x000fe4000800063f */
[----:B0-----:R-:W-:Y:S02]  /*01e0*/  ULEA UR8, UR8, UR4, 0x18 ;  /* 0x0000000408087291 */ /* 0x001fe4000f8ec03f */
[----:B------:R-:W-:-:S04]  /*01f0*/  UIADD3 UR4, -UR5, 0x100000, URZ ;  /* 0x0010000005047890 */ /* 0x000fc8000fffe13f */
[----:B------:R-:W-:Y:S02]  /*0200*/  USHF.L.U32 UR5, UR4, 0xb, URZ ;  /* 0x0000000b04057899 */ /* 0x000fe4000800063f */
[----:B------:R-:W-:Y:S01]  /*0210*/  USHF.L.U32 UR4, UR4, 0x1, URZ ;  /* 0x0000000104047899 */ /* 0x000fe2000800063f */
[----:B------:R-:W0:Y:S11]  /*0220*/  FENCE.VIEW.ASYNC.S ;  /* 0x00000000000073c6 */ /* 0x000e360000000000 */
[----:B0-----:R0:W1:Y:S01]  /*0230*/  SYNCS.EXCH.64 URZ, [UR8], UR4 ;  /* 0x00000004083f75b2 */ /* 0x0010620008000100 */
[----:B------:R0:W2:Y:S01]  /*0240*/  SYNCS.EXCH.64 URZ, [UR8+0x10], UR6 ;  /* 0x00001006083f75b2 */ /* 0x0000a20008000100 */
[----:B------:R0:W3:Y:S01]  /*0250*/  SYNCS.EXCH.64 URZ, [UR8+0x8], UR4 ;  /* 0x00000804083f75b2 */ /* 0x0000e20008000100 */
[----:B------:R0:W4:Y:S01]  /*0260*/  SYNCS.EXCH.64 URZ, [UR8+0x18], UR6 ;  /* 0x00001806083f75b2 */ /* 0x0001220008000100 */
[----:B------:R-:W-:Y:S01]  /*0270*/  NOP ;  /* 0x0000000000007918 */ /* 0x000fe20000000000 */
.L_x_2:
[----:B------:R-:W5:Y:S01]  /*0280*/  SHFL.IDX PT, R0, R0, RZ, 0x1f ;  /* 0x00001fff00007589 */ /* 0x000f6200000e0000 */
[----:B------:R-:W-:Y:S01]  /*0290*/  ELECT P0, URZ, PT ;  /* 0x00000000003f782f */ /* 0x000fe20003800000 */
[----:B------:R-:W1:Y:S01]  /*02a0*/  LDC R2, c[0x0][0x65c] ;  /* 0x00019700ff027b82 */ /* 0x000e620000000800 */
[----:B------:R-:W-:Y:S01]  /*02b0*/  SHF.R.S32.HI R6, RZ, 0x1f, R5 ;  /* 0x0000001fff067819 */ /* 0x000fe20000011405 */
[----:B------:R-:W2:Y:S01]  /*02c0*/  S2R R3, SR_CTAID.Y ;  /* 0x0000000000037919 */ /* 0x000ea20000002600 */
[----:B0-----:R-:W-:Y:S01]  /*02d0*/  UMOV UR4, 0x20 ;  /* 0x0000002000047882 */ /* 0x001fe20000000000 */
[----:B------:R-:W-:Y:S01]  /*02e0*/  ISETP.NE.AND P2, PT, R8, RZ, PT ;  /* 0x000000ff0800720c */ /* 0x000fe20003f45270 */
[----:B------:R-:W-:Y:S01]  /*02f0*/  NOP ;  /* 0x0000000000007918 */ /* 0x000fe20000000000 */
[----:B------:R-:W0:Y:S01]  /*0300*/  S2R R4, SR_CTAID.X ;  /* 0x0000000000047919 */ /* 0x000e220000002500 */
[----:B------:R-:W-:Y:S01]  /*0310*/  LEA.HI R6, R6, R5, RZ, 0x2 ;  /* 0x0000000506067211 */ /* 0x000fe200078f10ff */
[----:B------:R-:W-:Y:S01]  /*0320*/  NOP ;  /* 0x0000000000007918 */ /* 0x000fe20000000000 */
[----:B-----5:R-:W-:-:S02]  /*0330*/  ISETP.NE.OR P0, PT, R0, RZ, !P0 ;  /* 0x000000ff0000720c */ /* 0x020fc40004705670 */
[----:B-1----:R-:W-:-:S04]  /*0340*/  ISETP.NE.AND P3, PT, R2, 0x1, PT ;  /* 0x000000010200780c */ /* 0x002fc80003f65270 */
[----:B------:R-:W-:Y:S02]  /*0350*/  P2R R0, PR, RZ, 0x8 ;  /* 0x00000008ff007803 */ /* 0x000fe40000000000 */
[----:B------:R-:W-:-:S05]  /*0360*/  LOP3.LUT R0, R6, 0xfffffffc, RZ, 0xc0, !PT ;  /* 0xfffffffc06007812 */ /* 0x000fca00078ec0ff */
[----:B------:R-:W-:Y:S01]  /*0370*/  VOTEU.ALL UP0, P0 ;  /* 0x00000000003f7886 */ /* 0x000fe20000000000 */
[----:B------:R-:W-:Y:S01]  /*0380*/  IMAD.IADD R0, R5, 0x1, -R0 ;  /* 0x0000000105007824 */ /* 0x000fe200078e0a00 */
[----:B------:R-:W0:Y:S01]  /*0390*/  @P3 LDC R17, c[0x0][0x10] ;  /* 0x00000400ff113b82 */ /* 0x000e220000000800 */
[----:B------:R-:W-:Y:S01]  /*03a0*/  VOTEU.ALL UP1, P0 ;  /* 0x00000000003f7886 */ /* 0x000fe20000020000 */
[----:B--2---:R-:W-:Y:S01]  /*03b0*/  @P3 IMAD.MOV.U32 R6, RZ, RZ, R3 ;  /* 0x000000ffff063224 */ /* 0x004fe200078e0003 */
[----:B------:R-:W-:Y:S01]  /*03c0*/  @!UP0 UMOV UR6, 0x400 ;  /* 0x0000040000068882 */ /* 0x000fe20000000000 */
[----:B------:R-:W-:-:S04]  /*03d0*/  @!UP0 UIADD3 UR4, -UR4, 0x100000, URZ ;  /* 0x0010000004048890 */ /* 0x000fc8000fffe13f */
[----:B------:R-:W-:Y:S02]  /*03e0*/  @!UP0 USHF.L.U32 UR5, UR4, 0xb, URZ ;  /* 0x0000000b04058899 */ /* 0x000fe4000800063f */
[----:B------:R-:W-:Y:S01]  /*03f0*/  @!UP0 USHF.L.U32 UR4, UR4, 0x1, URZ ;  /* 0x0000000104048899 */ /* 0x000fe2000800063f */
[----:B------:R-:W-:Y:S02]  /*0400*/  @P3 IMAD.MOV.U32 R7, RZ, RZ, RZ ;  /* 0x000000ffff073224 */ /* 0x000fe400078e00ff */
[----:B------:R-:W-:Y:S01]  /*0410*/  IMAD.MOV.U32 R5, RZ, RZ, RZ ;  /* 0x000000ffff057224 */ /* 0x000fe200078e00ff */
[----:B------:R-:W1:Y:S01]  /*0420*/  @!UP0 S2UR UR7, SR_CgaCtaId ;  /* 0x00000000000789c3 */ /* 0x000e620000008800 */
[----:B------:R-:W-:-:S07]  /*0430*/  @P3 IMAD.MOV.U32 R11, RZ, RZ, RZ ;  /* 0x000000ffff0b3224 */ /* 0x000fce00078e00ff */
[----:B------:R-:W2:Y:S01]  /*0440*/  @!P3 LDC R9, c[0x0][0xc] ;  /* 0x00000300ff09bb82 */ /* 0x000ea20000000800 */
[----:B0-----:R-:W-:-:S04]  /*0450*/  @P3 IMAD.WIDE.U32 R16, R4, R17, R6 ;  /* 0x0000001104103225 */ /* 0x001fc800078e0006 */
[----:B------:R-:W-:Y:S01]  /*0460*/  @P3 IMAD.IADD R17, R17, 0x1, R11 ;  /* 0x0000000111113824 */ /* 0x000fe200078e020b */
[----:B-1----:R-:W-:Y:S01]  /*0470*/  @!UP0 ULEA UR6, UR7, UR6, 0x18 ;  /* 0x0000000607068291 */ /* 0x002fe2000f8ec03f */
[----:B------:R-:W-:Y:S01]  /*0480*/  VOTEU.ALL UP0, P0 ;  /* 0x00000000003f7886 */ /* 0x000fe20000000000 */
[----:B------:R-:W-:-:S04]  /*0490*/  ISETP.NE.AND P0, PT, R0, 0x3, PT ;  /* 0x000000030000780c */ /* 0x000fc80003f05270 */
[----:B------:R-:W-:Y:S01]  /*04a0*/  ISETP.EQ.OR P0, PT, R0, RZ, !P0 ;  /* 0x000000ff0000720c */ /* 0x000fe20004702670 */
[----:B--2---:R-:W-:-:S03]  /*04b0*/  @!P3 IMAD.WIDE.U32 R6, R9, R3, R4 ;  /* 0x000000030906b225 */ /* 0x004fc600078e0004 */
[C---:B------:R-:W-:Y:S01]  /*04c0*/  ISETP.EQ.AND P0, PT, R8.reuse, RZ, P0 ;  /* 0x000000ff0800720c */ /* 0x040fe20000702270 */
[----:B------:R-:W-:Y:S01]  /*04d0*/  VIADD R8, R8, 0xffffffff ;  /* 0xffffffff08087836 */ /* 0x000fe20000000000 */
[----:B------:R-:W0:Y:S02]  /*04e0*/  FENCE.VIEW.ASYNC.S ;  /* 0x00000000000073c6 */ /* 0x000e240000000000 */
[----:B0-----:R0:W3:Y:S01]  /*04f0*/  @!UP0 SYNCS.EXCH.64 URZ, [UR6+0x30], UR4 ;  /* 0x00003004063f85b2 */ /* 0x0010e20008000100 */
[----:B------:R-:W-:Y:S01]  /*0500*/  @!P3 IMAD.MOV.U32 R16, RZ, RZ, R6 ;  /* 0x000000ffff10b224 */ /* 0x000fe200078e0006 */
[----:B------:R-:W-:Y:S01]  /*0510*/  SEL R19, RZ, 0x1, !P0 ;  /* 0x00000001ff137807 */ /* 0x000fe20004000000 */
[----:B------:R-:W-:Y:S01]  /*0520*/  @!P3 IMAD.MOV.U32 R17, RZ, RZ, R7 ;  /* 0x000000ffff11b224 */ /* 0x000fe200078e0007 */
[----:B------:R-:W-:-:S04]  /*0530*/  ISETP.GE.U32.AND P1, PT, R8, 0x2, PT ;  /* 0x000000020800780c */ /* 0x000fc80003f26070 */
[----:B------:R-:W-:Y:S01]  /*0540*/  SEL R19, R19, 0x2, P1 ;  /* 0x0000000213137807 */ /* 0x000fe20000800000 */
[----:B------:R0:W3:Y:S01]  /*0550*/  @!UP1 SYNCS.EXCH.64 URZ, [UR6+0x38], UR4 ;  /* 0x00003804063f95b2 */ /* 0x0000e20008000100 */
[----:B------:R-:W-:Y:S01]  /*0560*/  NOP ;  /* 0x0000000000007918 */ /* 0x000fe20000000000 */
[----:B---34-:R-:W-:Y:S06]  /*0570*/  BAR.SYNC.DEFER_BLOCKING 0x0 ;  /* 0x0000000000007b1d */ /* 0x018fec0000010000 */
[----:B------:R-:W-:Y:S05]  /*0580*/  @!P2 BRA `(.L_x_3) ;  /* 0x0000005800a4a947 */ /* 0x000fea0003800000 */
[----:B------:R-:W-:-:S13]  /*0590*/  ISETP.GT.U32.AND P0, PT, R8, 0x1, PT ;  /* 0x000000010800780c */ /* 0x000fda0003f04070 */
[----:B0-----:R-:W-:Y:S05]  /*05a0*/  @P0 EXIT ;  /* 0x000000000000094d */ /* 0x001fea0003800000 */
[----:B------:R-:W-:Y:S01]  /*05b0*/  ULDC.64 UR4, c[0x0][0x650] ;  /* 0x0001940000047ab9 */ /* 0x000fe20000000a00 */
[----:B------:R-:W-:Y:S01]  /*05c0*/  PRMT R0, RZ, 0x7610, R0 ;  /* 0x00007610ff007816 */ /* 0x000fe20000000000 */
[----:B------:R-:W-:Y:S01]  /*05d0*/  IMAD.MOV.U32 R50, RZ, RZ, -0x1 ;  /* 0xffffffffff327424 */ /* 0x000fe200078e00ff */
[----:B------:R-:W-:Y:S01]  /*05e0*/  ISETP.GE.U32.AND P0, PT, R16, UR4, PT ;  /* 0x0000000410007c0c */ /* 0x000fe2000bf06070 */
[----:B------:R-:W-:Y:S02]  /*05f0*/  IMAD.MOV.U32 R51, RZ, RZ, -0x1 ;  /* 0xffffffffff337424 */ /* 0x000fe400078e00ff */
[----:B------:R-:W-:Y:S01]  /*0600*/  IMAD.MOV.U32 R49, RZ, RZ, -0x1 ;  /* 0xffffffffff317424 */ /* 0x000fe200078e00ff */
[----:B------:R-:W-:-:S13]  /*0610*/  ISETP.GE.U32.AND.EX P0, PT, R17, UR5, PT, P0 ;  /* 0x0000000511007c0c */ /* 0x000fda000bf06100 */
[----:B------:R-:W-:Y:S05]  /*0620*/  @P0 BRA `(.L_x_4) ;  /* 0x0000000400540947 */ /* 0x000fea0003800000 */
[----:B------:R-:W0:Y:S01]  /*0630*/  LDC.64 R14, c[0x0][0x628] ;  /* 0x00018a00ff0e7b82 */ /* 0x000e220000000a00 */
[----:B------:R-:W-:Y:S02]  /*0640*/  IMAD.MOV.U32 R6, RZ, RZ, R16 ;  /* 0x000000ffff067224 */ /* 0x000fe400078e0010 */
[----:B------:R-:W-:-:S05]  /*0650*/  IMAD.MOV.U32 R7, RZ, RZ, R17 ;  /* 0x000000ffff077224 */ /* 0x000fca00078e0011 */
[----:B------:R-:W1:Y:S08]  /*0660*/  LDC R0, c[0x0][0x630] ;  /* 0x00018c00ff007b82 */ /* 0x000e700000000800 */
[----:B------:R-:W2:Y:S01]  /*0670*/  LDC.64 R20, c[0x0][0x620] ;  /* 0x00018800ff147b82 */ /* 0x000ea20000000a00 */
[----:B0-----:R-:W-:-:S04]  /*0680*/  ISETP.NE.U32.AND P0, PT, R14, RZ, PT ;  /* 0x000000ff0e00720c */ /* 0x001fc80003f05070 */
[----:B------:R-:W-:-:S13]  /*0690*/  ISETP.NE.AND.EX P0, PT, R15, RZ, PT, P0 ;  /* 0x000000ff0f00720c */ /* 0x000fda0003f05300 */
[----:B-12---:R-:W-:Y:S05]  /*06a0*/  @!P0 BRA `(.L_x_5) ;  /* 0x0000000000288947 */ /* 0x006fea0003800000 */
[----:B------:R-:W0:Y:S02]  /*06b0*/  LDC R11, c[0x0][0x634] ;  /* 0x00018d00ff0b7b82 */ /* 0x000e240000000800 */
[----:B0-----:R-:W-:-:S05]  /*06c0*/  IADD3 R11, P0, R16, R11, RZ ;  /* 0x0000000b100b7210 */ /* 0x001fca0007f1e0ff */
[----:B------:R-:W-:-:S04]  /*06d0*/  IMAD.X R13, RZ, RZ, R17, P0 ;  /* 0x000000ffff0d7224 */ /* 0x000fc800000e0611 */
[----:B------:R-:W-:-:S04]  /*06e0*/  IMAD.WIDE.U32 R6, R13, R14, RZ ;  /* 0x0000000e0d067225 */ /* 0x000fc800078e00ff */
[----:B------:R-:W-:-:S04]  /*06f0*/  IMAD.WIDE.U32 R8, P0, R11, R15, R6 ;  /* 0x0000000f0b087225 */ /* 0x000fc80007800006 */
[----:B------:R-:W-:-:S04]  /*0700*/  IMAD.WIDE.U32 R6, R11, R14, RZ ;  /* 0x0000000e0b067225 */ /* 0x000fc800078e00ff */
[----:B------:R-:W-:Y:S01]  /*0710*/  IMAD.X R11, RZ, RZ, RZ, P0 ;  /* 0x000000ffff0b7224 */ /* 0x000fe200000e06ff */
[----:B------:R-:W-:Y:S01]  /*0720*/  IADD3 RZ, P0, R7, R8, RZ ;  /* 0x0000000807ff7210 */ /* 0x000fe20007f1e0ff */
[----:B------:R-:W-:-:S04]  /*0730*/  IMAD.MOV.U32 R10, RZ, RZ, R9 ;  /* 0x000000ffff0a7224 */ /* 0x000fc800078e0009 */
[----:B------:R-:W-:-:S08]  /*0740*/  IMAD.WIDE.U32.X R6, R13, R15, R10, P0 ;  /* 0x0000000f0d067225 */ /* 0x000fd000000e040a */
.L_x_5:
[-CC-:B------:R-:W-:Y:S01]  /*0750*/  SHF.R.U64 R49, R6, R0.reuse, R7.reuse ;  /* 0x0000000006317219 */ /* 0x180fe20000001207 */
[----:B------:R-:W0:Y:S01]  /*0760*/  LDC R10, c[0x0][0x618] ;  /* 0x00018600ff0a7b82 */ /* 0x000e220000000800 */
[----:B------:R-:W-:Y:S01]  /*0770*/  SHF.R.U32.HI R5, RZ, R0, R7 ;  /* 0x00000000ff057219 */ /* 0x000fe20000011607 */
[----:B------:R-:W-:Y:S01]  /*0780*/  ULDC UR4, c[0x0][0x150] ;  /* 0x0000540000047ab9 */ /* 0x000fe20000000800 */
[----:B------:R-:W-:Y:S02]  /*0790*/  IADD3 R9, P0, RZ, -R49, RZ ;  /* 0x80000031ff097210 */ /* 0x000fe40007f1e0ff */
[----:B------:R-:W-:-:S03]  /*07a0*/  I2FP.F32.U32 R0, R4 ;  /* 0x0000000400007245 */ /* 0x000fc60000201000 */
[----:B------:R-:W1:Y:S01]  /*07b0*/  LDC.64 R28, c[0x0][0x640] ;  /* 0x00019000ff1c7b82 */ /* 0x000e620000000a00 */
[----:B------:R-:W-:Y:S02]  /*07c0*/  IMAD.X R11, RZ, RZ, ~R5, P0 ;  /* 0x000000ffff0b7224 */ /* 0x000fe400000e0e05 */
[----:B------:R-:W-:Y:S01]  /*07d0*/  FMUL R0, R0, UR4 ;  /* 0x0000000400007c20 */ /* 0x000fe20008400000 */
[----:B------:R-:W-:Y:S01]  /*07e0*/  IMAD.WIDE.U32 R6, R9, R20, R16 ;  /* 0x0000001409067225 */ /* 0x000fe200078e0010 */
[----:B------:R-:W-:-:S03]  /*07f0*/  ULDC UR4, c[0x0][0x154] ;  /* 0x0000550000047ab9 */ /* 0x000fc60000000800 */
[----:B------:R-:W-:Y:S01]  /*0800*/  IMAD R8, R11, R20, RZ ;  /* 0x000000140b087224 */ /* 0x000fe200078e02ff */
[----:B------:R-:W2:Y:S01]  /*0810*/  LDC R5, c[0x0][0x144] ;  /* 0x00005100ff057b82 */ /* 0x000ea20000000800 */
[----:B------:R-:W3:Y:S02]  /*0820*/  F2I.U32.TRUNC.NTZ R0, R0 ;  /* 0x0000000000007305 */ /* 0x000ee4000020f000 */
[----:B------:R-:W-:-:S04]  /*0830*/  IMAD R9, R9, R21, R8 ;  /* 0x0000001509097224 */ /* 0x000fc800078e0208 */
[----:B------:R-:W-:Y:S01]  /*0840*/  IMAD.IADD R7, R7, 0x1, R9 ;  /* 0x0000000107077824 */ /* 0x000fe200078e0209 */
[----:B------:R-:W4:Y:S01]  /*0850*/  LDC R12, c[0x0][0x608] ;  /* 0x00018200ff0c7b82 */ /* 0x000f220000000800 */
[----:B------:R-:W-:-:S03]  /*0860*/  IMAD.MOV.U32 R9, RZ, RZ, -0x1 ;  /* 0xffffffffff097424 */ /* 0x000fc600078e00ff */
[-CC-:B0-----:R-:W-:Y:S02]  /*0870*/  SHF.R.U64 R20, R6, R10.reuse, R7.reuse ;  /* 0x0000000a06147219 */ /* 0x181fe40000001207 */
[----:B------:R-:W-:Y:S02]  /*0880*/  I2FP.F32.U32 R6, R3 ;  /* 0x0000000300067245 */ /* 0x000fe40000201000 */
[----:B------:R-:W0:Y:S01]  /*0890*/  LDC R26, c[0x0][0x658] ;  /* 0x00019600ff1a7b82 */ /* 0x000e220000000800 */
[----:B-1----:R-:W-:Y:S01]  /*08a0*/  ISETP.NE.U32.AND P0, PT, R28, RZ, PT ;  /* 0x000000ff1c00720c */ /* 0x002fe20003f05070 */
[----:B---3--:R-:W-:Y:S01]  /*08b0*/  IMAD.MOV R8, RZ, RZ, -R0 ;  /* 0x000000ffff087224 */ /* 0x008fe200078e0a00 */
[----:B------:R-:W-:Y:S01]  /*08c0*/  SHF.R.U32.HI R7, RZ, R10, R7 ;  /* 0x0000000aff077219 */ /* 0x000fe20000011607 */
[----:B------:R-:W-:Y:S01]  /*08d0*/  FMUL R6, R6, UR4 ;  /* 0x0000000406067c20 */ /* 0x000fe20008400000 */
[----:B------:R-:W-:-:S03]  /*08e0*/  ISETP.NE.AND.EX P0, PT, R29, RZ, PT, P0 ;  /* 0x000000ff1d00720c */ /* 0x000fc60003f05300 */
[----:B------:R-:W1:Y:S01]  /*08f0*/  LDC R14, c[0x0][0x148] ;  /* 0x00005200ff0e7b82 */ /* 0x000e620000000800 */
[----:B--2---:R-:W-:-:S07]  /*0900*/  IMAD R0, R5, R8, R4 ;  /* 0x0000000805007224 */ /* 0x004fce00078e0204 */
[----:B------:R-:W2:Y:S01]  /*0910*/  LDC R24, c[0x0][0x600] ;  /* 0x00018000ff187b82 */ /* 0x000ea20000000800 */
[-CC-:B----4-:R-:W-:Y:S02]  /*0920*/  SHF.R.U64 R30, R20, R12.reuse, R7.reuse ;  /* 0x0000000c141e7219 */ /* 0x190fe40000001207 */
[----:B------:R-:W-:Y:S01]  /*0930*/  SHF.R.U32.HI R5, RZ, R12, R7 ;  /* 0x0000000cff057219 */ /* 0x000fe20000011607 */
[----:B------:R-:W-:Y:S01]  /*0940*/  IMAD.MOV.U32 R7, RZ, RZ, 0x1 ;  /* 0x00000001ff077424 */ /* 0x000fe200078e00ff */
[----:B------:R3:W4:Y:S03]  /*0950*/  F2I.U32.TRUNC.NTZ R12, R6 ;  /* 0x00000006000c7305 */ /* 0x000726000020f000 */
[----:B------:R-:W1:Y:S01]  /*0960*/  LDC R15, c[0x0][0x648] ;  /* 0x00019200ff0f7b82 */ /* 0x000e620000000800 */
[-C--:B0-----:R-:W-:Y:S02]  /*0970*/  SHF.L.U32 R4, R9, R26.reuse, RZ ;  /* 0x0000001a09047219 */ /* 0x081fe400000006ff */
[----:B------:R-:W-:-:S02]  /*0980*/  SHF.R.U64 R32, R30, R26, R5 ;  /* 0x0000001a1e207219 */ /* 0x000fc40000001205 */
[----:B------:R-:W-:Y:S02]  /*0990*/  LOP3.LUT R11, RZ, R4, RZ, 0x33, !PT ;  /* 0x00000004ff0b7212 */ /* 0x000fe400078e33ff */
[-C--:B------:R-:W-:Y:S01]  /*09a0*/  SHF.R.U32.HI R5, RZ, R26.reuse, R5 ;  /* 0x0000001aff057219 */ /* 0x080fe20000011605 */
[----:B------:R-:W0:Y:S01]  /*09b0*/  LDC R21, c[0x0][0x638] ;  /* 0x00018e00ff157b82 */ /* 0x000e220000000800 */
[----:B------:R-:W-:Y:S01]  /*09c0*/  SHF.L.U32 R10, R7, R26, RZ ;  /* 0x0000001a070a7219 */ /* 0x000fe200000006ff */
[----:B------:R-:W-:-:S06]  /*09d0*/  IMAD.MOV.U32 R4, RZ, RZ, R32 ;  /* 0x000000ffff047224 */ /* 0x000fcc00078e0020 */
[----:B------:R-:W0:Y:S01]  /*09e0*/  LDC R50, c[0x0][0x610] ;  /* 0x00018400ff327b82 */ /* 0x000e220000000800 */
[----:B---34-:R-:W-:Y:S05]  /*09f0*/  @!P0 BRA `(.L_x_6) ;  /* 0x0000000000288947 */ /* 0x018fea0003800000 */
[----:B------:R-:W3:Y:S02]  /*0a00*/  LDC R9, c[0x0][0x64c] ;  /* 0x00019300ff097b82 */ /* 0x000ee40000000800 */
[----:B---3--:R-:W-:-:S05]  /*0a10*/  IADD3 R9, P0, R32, R9, RZ ;  /* 0x0000000920097210 */ /* 0x008fca0007f1e0ff */
        /* <DEDUP_REMOVED lines=8> */
.L_x_6:
[----:B-1----:R-:W-:Y:S01]  /*0aa0*/  SHF.R.U64 R4, R4, R15, R5 ;  /* 0x0000000f04047219 */ /* 0x002fe20000001205 */
[----:B--2---:R-:W-:Y:S01]  /*0ab0*/  VIADD R5, R24, 0xffffffff ;  /* 0xffffffff18057836 */ /* 0x004fe20000000000 */
[----:B------:R-:W-:Y:S01]  /*0ac0*/  LOP3.LUT R11, R30, R11, RZ, 0xc0, !PT ;  /* 0x0000000b1e0b7212 */ /* 0x000fe200078ec0ff */
[----:B------:R-:W-:Y:S02]  /*0ad0*/  IMAD.MOV R12, RZ, RZ, -R12 ;  /* 0x000000ffff0c7224 */ /* 0x000fe400078e0a0c */
[----:B------:R-:W-:Y:S01]  /*0ae0*/  IMAD.MOV R6, RZ, RZ, -R4 ;  /* 0x000000ffff067224 */ /* 0x000fe200078e0a04 */
[----:B------:R-:W-:Y:S01]  /*0af0*/  LOP3.LUT R5, R20, R5, RZ, 0xc0, !PT ;  /* 0x0000000514057212 */ /* 0x000fe200078ec0ff */
[----:B------:R-:W-:Y:S02]  /*0b00*/  @P3 IMAD R0, R14, R12, R3 ;  /* 0x0000000c0e003224 */ /* 0x000fe400078e0203 */
[----:B------:R-:W-:Y:S02]  /*0b10*/  IMAD R11, R10, R4, R11 ;  /* 0x000000040a0b7224 */ /* 0x000fe400078e020b */
[----:B0-----:R-:W-:-:S02]  /*0b20*/  IMAD R3, R6, R21, R32 ;  /* 0x0000001506037224 */ /* 0x001fc400078e0220 */
[----:B------:R-:W-:Y:S02]  /*0b30*/  IMAD R50, R11, R50, R0 ;  /* 0x000000320b327224 */ /* 0x000fe400078e0200 */
[----:B------:R-:W-:Y:S02]  /*0b40*/  IMAD R3, R3, R24, R5 ;  /* 0x0000001803037224 */ /* 0x000fe400078e0205 */
[----:B------:R-:W-:-:S03]  /*0b50*/  IMAD.MOV.U32 R0, RZ, RZ, 0x1 ;  /* 0x00000001ff007424 */ /* 0x000fc600078e00ff */
[----:B------:R-:W-:Y:S02]  /*0b60*/  SEL R51, R3, R50, !P3 ;  /* 0x0000003203337207 */ /* 0x000fe40005800000 */
[----:B------:R-:W-:-:S07]  /*0b70*/  SEL R50, R50, R3, !P3 ;  /* 0x0000000332327207 */ /* 0x000fce0005800000 */
.L_x_4:
[----:B------:R-:W-:-:S08]  /*0b80*/  NOP ;  /* 0x0000000000007918 */ /* 0x000fd00000000000 */
[----:B------:R-:W0:Y:S02]  /*0b90*/  USETMAXREG.TRY_ALLOC.CTAPOOL UP0, 0xe8 ;  /* 0x000000e8000079c8 */ /* 0x000e240008000600 */
[----:B0-----:R-:W-:-:S13]  /*0ba0*/  PLOP3.LUT P0, PT, PT, PT, UP0, 0x80, 0x0 ;  /* 0x000000000000781c */ /* 0x001fda0003f0f008 */
[----:B------:R-:W-:Y:S05]  /*0bb0*/  @!P0 BRA `(.L_x_4) ;  /* 0xfffffffc00f08947 */ /* 0x000fea000383ffff */
[----:B------:R-:W-:Y:S01]  /*0bc0*/  ULDC.64 UR4, c[0x0][0x598] ;  /* 0x0001660000047ab9 */ /* 0x000fe20000000a00 */
[----:B------:R-:W-:Y:S01]  /*0bd0*/  ULDC.64 UR36, c[0x0][0x208] ;  /* 0x0000820000247ab9 */ /* 0x000fe20000000a00 */
[----:B------:R-:W-:-:S04]  /*0be0*/  ISETP.NE.U32.AND P0, PT, RZ, UR4, PT ;  /* 0x00000004ff007c0c */ /* 0x000fc8000bf05070 */
[----:B------:R-:W-:-:S13]  /*0bf0*/  ISETP.NE.AND.EX P0, PT, RZ, UR5, PT, P0 ;  /* 0x00000005ff007c0c */ /* 0x000fda000bf05300 */
[----:B------:R-:W-:Y:S05]  /*0c00*/  @!P0 BRA `(.L_x_7) ;  /* 0x00000000001c8947 */ /* 0x000fea0003800000 */
[----:B------:R-:W0:Y:S02]  /*0c10*/  LDC.64 R4, c[0x0][0x598] ;  /* 0x00016600ff047b82 */ /* 0x000e240000000a00 */
[----:B0-----:R-:W2:Y:S02]  /*0c20*/  LDG.E.64 R4, desc[UR36][R4.64] ;  /* 0x0000002404047981 */ /* 0x001ea4000c1e1b00 */
[----:B--2---:R-:W-:-:S04]  /*0c30*/  ISETP.NE.U32.AND P0, PT, R4, RZ, PT ;  /* 0x000000ff0400720c */ /* 0x004fc80003f05070 */
[----:B------:R-:W-:-:S13]  /*0c40*/  ISETP.NE.AND.EX P0, PT, R5, RZ, PT, P0 ;  /* 0x000000ff0500720c */ /* 0x000fda0003f05300 */
[----:B------:R-:W-:Y:S05]  /*0c50*/  @!P0 BRA `(.L_x_7) ;  /* 0x0000000000088947 */ /* 0x000fea0003800000 */
[----:B------:R0:W5:Y:S01]  /*0c60*/  LD.E R23, desc[UR36][R4.64] ;  /* 0x0000002404177980 */ /* 0x000162000c101900 */
[----:B------:R-:W-:Y:S05]  /*0c70*/  BRA `(.L_x_8) ;  /* 0x0000000000247947 */ /* 0x000fea0003800000 */
.L_x_7:
[----:B------:R-:W-:Y:S02]  /*0c80*/  ULDC.64 UR4, c[0x0][0x588] ;  /* 0x0001620000047ab9 */ /* 0x000fe40000000a00 */
[----:B------:R-:W-:-:S04]  /*0c90*/  ISETP.NE.U32.AND P0, PT, RZ, UR4, PT ;  /* 0x00000004ff007c0c */ /* 0x000fc8000bf05070 */
[----:B------:R-:W-:-:S13]  /*0ca0*/  ISETP.NE.AND.EX P0, PT, RZ, UR5, PT, P0 ;  /* 0x00000005ff007c0c */ /* 0x000fda000bf05300 */
[----:B------:R-:W-:Y:S05]  /*0cb0*/  @!P0 BRA `(.L_x_9) ;  /* 0x00000000000c8947 */ /* 0x000fea0003800000 */
[----:B------:R-:W0:Y:S02]  /*0cc0*/  LDC.64 R4, c[0x0][0x588] ;  /* 0x00016200ff047b82 */ /* 0x000e240000000a00 */
[----:B0-----:R1:W5:Y:S01]  /*0cd0*/  LDG.E R23, desc[UR36][R4.64] ;  /* 0x0000002404177981 */ /* 0x001362000c1e1900 */
[----:B------:R-:W-:Y:S05]  /*0ce0*/  BRA `(.L_x_8) ;  /* 0x0000000000087947 */ /* 0x000fea0003800000 */
.L_x_9:
[----:B------:R-:W-:Y:S02]  /*0cf0*/  ULDC UR4, c[0x0][0x580] ;  /* 0x0001600000047ab9 */ /* 0x000fe40000000800 */
[----:B------:R-:W-:-:S07]  /*0d00*/  IMAD.U32 R23, RZ, RZ, UR4 ;  /* 0x00000004ff177e24 */ /* 0x000fce000f8e00ff */
.L_x_8:
[----:B------:R-:W-:Y:S02]  /*0d10*/  ULDC.64 UR4, c[0x0][0x5a0] ;  /* 0x0001680000047ab9 */ /* 0x000fe40000000a00 */
[----:B------:R-:W-:-:S04]  /*0d20*/  ISETP.NE.U32.AND P0, PT, RZ, UR4, PT ;  /* 0x00000004ff007c0c */ /* 0x000fc8000bf05070 */
[----:B------:R-:W-:-:S13]  /*0d30*/  ISETP.NE.AND.EX P0, PT, RZ, UR5, PT, P0 ;  /* 0x00000005ff007c0c */ /* 0x000fda000bf05300 */
[----:B------:R-:W-:Y:S05]  /*0d40*/  @!P0 BRA `(.L_x_10) ;  /* 0x00000000001c8947 */ /* 0x000fea0003800000 */
[----:B01----:R-:W0:Y:S02]  /*0d50*/  LDC.64 R4, c[0x0][0x5a0] ;  /* 0x00016800ff047b82 */ /* 0x003e240000000a00 */
[----:B0-----:R-:W2:Y:S02]  /*0d60*/  LDG.E.64 R4, desc[UR36][R4.64] ;  /* 0x0000002404047981 */ /* 0x001ea4000c1e1b00 */
[----:B--2---:R-:W-:-:S04]  /*0d70*/  ISETP.NE.U32.AND P0, PT, R4, RZ, PT ;  /* 0x000000ff0400720c */ /* 0x004fc80003f05070 */
[----:B------:R-:W-:-:S13]  /*0d80*/  ISETP.NE.AND.EX P0, PT, R5, RZ, PT, P0 ;  /* 0x000000ff0500720c */ /* 0x000fda0003f05300 */
[----:B------:R-:W-:Y:S05]  /*0d90*/  @!P0 BRA `(.L_x_10) ;  /* 0x0000000000088947 */ /* 0x000fea0003800000 */
[----:B------:R0:W5:Y:S01]  /*0da0*/  LD.E R48, desc[UR36][R4.64] ;  /* 0x0000002404307980 */ /* 0x000162000c101900 */
[----:B------:R-:W-:Y:S05]  /*0db0*/  BRA `(.L_x_11) ;  /* 0x0000000000247947 */ /* 0x000fea0003800000 */
.L_x_10:
[----:B------:R-:W-:Y:S02]  /*0dc0*/  ULDC.64 UR4, c[0x0][0x590] ;  /* 0x0001640000047ab9 */ /* 0x000fe40000000a00 */
[----:B------:R-:W-:-:S04]  /*0dd0*/  ISETP.NE.U32.AND P0, PT, RZ, UR4, PT ;  /* 0x00000004ff007c0c */ /* 0x000fc8000bf05070 */
[----:B------:R-:W-:-:S13]  /*0de0*/  ISETP.NE.AND.EX P0, PT, RZ, UR5, PT, P0 ;  /* 0x00000005ff007c0c */ /* 0x000fda000bf05300 */
[----:B------:R-:W-:Y:S05]  /*0df0*/  @!P0 BRA `(.L_x_12) ;  /* 0x00000000000c8947 */ /* 0x000fea0003800000 */
[----:B01----:R-:W0:Y:S02]  /*0e00*/  LDC.64 R4, c[0x0][0x590] ;  /* 0x00016400ff047b82 */ /* 0x003e240000000a00 */
[----:B0-----:R1:W5:Y:S01]  /*0e10*/  LDG.E R48, desc[UR36][R4.64] ;  /* 0x0000002404307981 */ /* 0x001362000c1e1900 */
[----:B------:R-:W-:Y:S05]  /*0e20*/  BRA `(.L_x_11) ;  /* 0x0000000000087947 */ /* 0x000fea0003800000 */
.L_x_12:
[----:B------:R-:W-:Y:S02]  /*0e30*/  ULDC UR4, c[0x0][0x584] ;  /* 0x0001610000047ab9 */ /* 0x000fe40000000800 */
[----:B------:R-:W-:-:S07]  /*0e40*/  IMAD.U32 R48, RZ, RZ, UR4 ;  /* 0x00000004ff307e24 */ /* 0x000fce000f8e00ff */
.L_x_11:
[----:B------:R-:W-:-:S13]  /*0e50*/  LOP3.LUT P0, RZ, R0, 0xff, RZ, 0xc0, !PT ;  /* 0x000000ff00ff7812 */ /* 0x000fda000780c0ff */
[----:B------:R-:W-:Y:S05]  /*0e60*/  @!P0 EXIT ;  /* 0x000000000000894d */ /* 0x000fea0003800000 */
[----:B------:R-:W-:Y:S01]  /*0e70*/  ULDC UR4, c[0x0][0x28c] ;  /* 0x0000a30000047ab9 */ /* 0x000fe20000000800 */
[----:B------:R-:W-:Y:S01]  /*0e80*/  LOP3.LUT R54, R19, 0x1, RZ, 0xfc, !PT ;  /* 0x0000000113367812 */ /* 0x000fe200078efcff */
[----:B------:R-:W-:Y:S01]  /*0e90*/  UIADD3 UR4, UR4, 0xff, URZ ;  /* 0x000000ff04047890 */ /* 0x000fe2000fffe03f */
[----:B------:R-:W-:Y:S01]  /*0ea0*/  UMOV UR38, URZ ;  /* 0x0000003f00267c82 */ /* 0x000fe20008000000 */
[----:B------:R-:W-:Y:S02]  /*0eb0*/  UMOV UR39, URZ ;  /* 0x0000003f00277c82 */ /* 0x000fe40008000000 */
[----:B------:R-:W-:-:S04]  /*0ec0*/  USHF.R.S32.HI UR5, URZ, 0x1f, UR4 ;  /* 0x0000001f3f057899 */ /* 0x000fc80008011404 */
[----:B------:R-:W-:-:S04]  /*0ed0*/  ULEA.HI UR5, UR5, UR4, URZ, 0x8 ;  /* 0x0000000405057291 */ /* 0x000fc8000f8f403f */
[----:B------:R-:W-:-:S12]  /*0ee0*/  USHF.R.S32.HI UR40, URZ, 0x8, UR5 ;  /* 0x000000083f287899 */ /* 0x000fd80008011405 */
.L_x_78:
[----:B------:R-:W-:Y:S01]  /*0ef0*/  LOP3.LUT R0, R18, 0x80, RZ, 0xc0, !PT ;  /* 0x0000008012007812 */ /* 0x000fe200078ec0ff */
[----:B--2---:R-:W2:Y:S01]  /*0f00*/  S2UR UR7, SR_CgaCtaId ;  /* 0x00000000000779c3 */ /* 0x004ea20000008800 */
[----:B------:R-:W-:Y:S02]  /*0f10*/  UMOV UR6, 0x400 ;  /* 0x0000040000067882 */ /* 0x000fe40000000000 */
[----:B------:R-:W-:-:S06]  /*0f20*/  SHF.R.U32.HI R0, RZ, 0x7, R0 ;  /* 0x00000007ff007819 */ /* 0x000fcc0000011600 */
[----:B---3--:R-:W3:Y:S01]  /*0f30*/  SHFL.IDX PT, R0, R0, RZ, 0x1f ;  /* 0x00001fff00007589 */ /* 0x008ee200000e0000 */
[----:B--2---:R-:W-:Y:S01]  /*0f40*/  ULEA UR42, UR7, UR6, 0x18 ;  /* 0x00000006072a7291 */ /* 0x004fe2000f8ec03f */
[----:B---3--:R-:W-:-:S13]  /*0f50*/  R2UR UR4, R0 ;  /* 0x00000000000472ca */ /* 0x008fda00000e0000 */
[----:B------:R-:W-:-:S04]  /*0f60*/  ULEA.HI UR5, UR4, UR4, URZ, 0x1 ;  /* 0x0000000404057291 */ /* 0x000fc8000f8f083f */
[----:B------:R-:W-:-:S04]  /*0f70*/  ULOP3.LUT UR5, UR5, 0x7fffe, URZ, 0xc0, !UPT ;  /* 0x0007fffe05057892 */ /* 0x000fc8000f8ec03f */
[----:B------:R-:W-:-:S03]  /*0f80*/  UIADD3 UR5, UR4, -UR5, URZ ;  /* 0x8000000504057290 */ /* 0x000fc6000fffe03f */
[----:B------:R-:W-:Y:S01]  /*0f90*/  ULDC UR4, c[0x0][0x28c] ;  /* 0x0000a30000047ab9 */ /* 0x000fe20000000800 */
[----:B------:R-:W-:Y:S01]  /*0fa0*/  ULEA UR5, UR5, UR42, 0xd ;  /* 0x0000002a05057291 */ /* 0x000fe2000f8e683f */
[----:B------:R-:W-:-:S03]  /*0fb0*/  ISETP.LT.AND P0, PT, RZ, UR4, PT ;  /* 0x00000004ff007c0c */ /* 0x000fc6000bf01270 */
[----:B------:R-:W-:-:S04]  /*0fc0*/  UIADD3 UR5, UR5, 0x100, URZ ;  /* 0x0000010005057890 */ /* 0x000fc8000fffe03f */
[----:B------:R-:W-:-:S04]  /*0fd0*/  USHF.R.U32.HI UR5, URZ, 0x4, UR5 ;  /* 0x000000043f057899 */ /* 0x000fc80008011605 */
[----:B------:R-:W-:Y:S02]  /*0fe0*/  ULOP3.LUT UR41, UR5, 0x3fff, URZ, 0xc0, !UPT ;  /* 0x00003fff05297892 */ /* 0x000fe4000f8ec03f */
[----:B0---45:R-:W-:Y:S10]  /*0ff0*/  @P0 BRA `(.L_x_13) ;  /* 0x0000000000400947 */ /* 0x031ff40003800000 */
[----:B------:R-:W-:Y:S01]  /*1000*/  MOV R0, 0x0 ;  /* 0x0000000000007802 */ /* 0x000fe20000000f00 */
[----:B------:R-:W-:Y:S01]  /*1010*/  ULDC.64 UR4, c[0x4][0x68] ;  /* 0x01001a0000047ab9 */ /* 0x000fe20000000a00 */
[----:B------:R-:W-:Y:S01]  /*1020*/  ULDC.64 UR6, c[0x4][0x8] ;  /* 0x0100020000067ab9 */ /* 0x000fe20000000a00 */
[----:B01----:R-:W-:Y:S01]  /*1030*/  IMAD.U32 R4, RZ, RZ, UR4 ;  /* 0x00000004ff047e24 */ /* 0x003fe2000f8e00ff */
[----:B------:R0:W1:Y:S01]  /*1040*/  LDC.64 R14, c[0x4][R0] ;  /* 0x01000000000e7b82 */ /* 0x0000620000000a00 */
[----:B------:R-:W-:Y:S01]  /*1050*/  IMAD.U32 R5, RZ, RZ, UR5 ;  /* 0x00000005ff057e24 */ /* 0x000fe2000f8e00ff */
[----:B------:R-:W-:Y:S01]  /*1060*/  ULDC.64 UR4, c[0x4][0x70] ;  /* 0x01001c0000047ab9 */ /* 0x000fe20000000a00 */
[----:B------:R-:W-:Y:S02]  /*1070*/  IMAD.U32 R10, RZ, RZ, UR6 ;  /* 0x00000006ff0a7e24 */ /* 0x000fe4000f8e00ff */
[----:B------:R-:W-:Y:S02]  /*1080*/  IMAD.U32 R6, RZ, RZ, UR4 ;  /* 0x00000004ff067e24 */ /* 0x000fe4000f8e00ff */
[----:B------:R-:W-:-:S02]  /*1090*/  IMAD.U32 R7, RZ, RZ, UR5 ;  /* 0x00000005ff077e24 */ /* 0x000fc4000f8e00ff */
[----:B------:R-:W-:Y:S02]  /*10a0*/  IMAD.U32 R11, RZ, RZ, UR7 ;  /* 0x00000007ff0b7e24 */ /* 0x000fe4000f8e00ff */
[----:B------:R-:W-:Y:S02]  /*10b0*/  IMAD.MOV.U32 R8, RZ, RZ, 0x1e1 ;  /* 0x000001e1ff087424 */ /* 0x000fe400078e00ff */
[----:B------:R-:W-:Y:S02]  /*10c0*/  IMAD.MOV.U32 R12, RZ, RZ, 0x1 ;  /* 0x00000001ff0c7424 */ /* 0x000fe400078e00ff */
[----:B0-----:R-:W-:-:S07]  /*10d0*/  IMAD.MOV.U32 R13, RZ, RZ, RZ ;  /* 0x000000ffff0d7224 */ /* 0x001fce00078e00ff */
[----:B------:R-:W-:-:S07]  /*10e0*/  LEPC R20, `(.L_x_13) ;  /* 0x000000001014794e */ /* 0x000fce0000000000 */
[----:B-1---5:R-:W-:Y:S05]  /*10f0*/  CALL.ABS.NOINC R14 ;  /* 0x000000000e007343 */ /* 0x022fea0003c00000 */
.L_x_13:
[----:B------:R-:W-:-:S13]  /*1100*/  ISETP.NE.AND P0, PT, R54, 0x3, PT ;  /* 0x000000033600780c */ /* 0x000fda0003f05270 */
[----:B------:R-:W-:Y:S05]  /*1110*/  @!P0 BRA `(.L_x_14) ;  /* 0x0000000000048947 */ /* 0x000fea0003800000 */
[----:B------:R-:W-:Y:S01]  /*1120*/  BPT.TRAP 0x1 ;  /* 0x000000040000795c */ /* 0x000fe20000300000 */
.L_x_14:
[----:B------:R-:W-:Y:S02]  /*1130*/  IMAD.U32 R3, RZ, RZ, UR39 ;  /* 0x00000027ff037e24 */ /* 0x000fe4000f8e00ff */
[----:B------:R-:W-:-:S03]  /*1140*/  IMAD.U32 R0, RZ, RZ, UR38 ;  /* 0x00000026ff007e24 */ /* 0x000fc6000f8e00ff */
[----:B------:R-:W-:Y:S02]  /*1150*/  LEA R3, R3, UR42, 0x3 ;  /* 0x0000002a03037c11 */ /* 0x000fe4000f8e18ff */
[----:B------:R-:W-:-:S04]  /*1160*/  SHF.L.U32 R0, R0, 0x1f, RZ ;  /* 0x0000001f00007819 */ /* 0x000fc800000006ff */
[----:B------:R2:W3:Y:S01]  /*1170*/  SYNCS.PHASECHK.TRANS64.TRYWAIT P1, [R3+URZ], R0 ;  /* 0x00000000030075a7 */ /* 0x0004e2000802017f */
[----:B------:R-:W-:Y:S05]  /*1180*/  @!P0 BRA `(.L_x_15) ;  /* 0x0000000000048947 */ /* 0x000fea0003800000 */
[----:B------:R-:W-:Y:S01]  /*1190*/  BPT.TRAP 0x1 ;  /* 0x000000040000795c */ /* 0x000fe20000300000 */
.L_x_15:
[----:B---3--:R-:W-:Y:S05]  /*11a0*/  @P1 BRA `(.L_x_16) ;  /* 0x0000000000081947 */ /* 0x008fea0003800000 */
[----:B------:R-:W3:Y:S02]  /*11b0*/  SYNCS.PHASECHK.TRANS64.TRYWAIT P1, [R3+URZ], R0 ;  /* 0x00000000030075a7 */ /* 0x000ee4000802017f */
[----:B---3--:R-:W-:Y:S05]  /*11c0*/  @!P1 BRA `(.L_x_17) ;  /* 0x0000006400649947 */ /* 0x008fea0003800000 */
.L_x_16:
[----:B------:R-:W-:-:S04]  /*11d0*/  UISETP.LT.AND UP0, UPT, UR40, 0x1, UPT ;  /* 0x000000012800788c */ /* 0x000fc8000bf01270 */
[----:B------:R-:W-:-:S04]  /*11e0*/  USEL UR4, UR40, 0x1, UP0 ;  /* 0x0000000128047887 */ /* 0x000fc80008000000 */
[----:B------:R-:W-:-:S06]  /*11f0*/  UIADD3 UR4, UR40, -UR4, URZ ;  /* 0x8000000428047290 */ /* 0x000fcc000fffe03f */
[----:B--23--:R-:W-:Y:S01]  /*1200*/  IMAD.U32 R0, RZ, RZ, UR4 ;  /* 0x00000004ff007e24 */ /* 0x00cfe2000f8e00ff */
[----:B------:R-:W-:Y:S05]  /*1210*/  WARPSYNC.ALL ;  /* 0x0000000000007948 */ /* 0x000fea0003800000 */
[----:B------:R-:W-:Y:S01]  /*1220*/  ISETP.GE.AND P1, PT, R0, 0x1, PT ;  /* 0x000000010000780c */ /* 0x000fe20003f26270 */
[----:B------:R-:W-:Y:S01]  /*1230*/  UIADD3 UR4, UR42, 0x20100, URZ ;  /* 0x000201002a047890 */ /* 0x000fe2000fffe03f */
[----:B------:R-:W-:Y:S01]  /*1240*/  WARPGROUP.ARRIVE ;  /* 0x00000000000079c5 */ /* 0x000fe20000000000 */
[----:B------:R-:W-:Y:S01]  /*1250*/  UMOV UR9, 0x40000040 ;  /* 0x4000004000097882 */ /* 0x000fe20000000000 */
[----:B------:R-:W-:Y:S01]  /*1260*/  UMOV UR11, 0x40000040 ;  /* 0x40000040000b7882 */ /* 0x000fe20000000000 */
[----:B------:R-:W-:Y:S01]  /*1270*/  USHF.R.U32.HI UR4, URZ, 0x4, UR4 ;  /* 0x000000043f047899 */ /* 0x000fe20008011604 */
[----:B------:R-:W-:Y:S01]  /*1280*/  UMOV UR13, UR9 ;  /* 0x00000009000d7c82 */ /* 0x000fe20008000000 */
[----:B------:R-:W-:-:S02]  /*1290*/  UMOV UR15, 0x40000040 ;  /* 0x40000040000f7882 */ /* 0x000fc40000000000 */
[----:B------:R-:W-:Y:S02]  /*12a0*/  ULOP3.LUT UR5, UR4, 0x3fff, URZ, 0xc0, !UPT ;  /* 0x00003fff04057892 */ /* 0x000fe4000f8ec03f */
[----:B------:R-:W-:Y:S02]  /*12b0*/  ULOP3.LUT UR4, UR41, 0x10000, URZ, 0xfc, !UPT ;  /* 0x0001000029047892 */ /* 0x000fe4000f8efc3f */
[----:B------:R-:W-:Y:S02]  /*12c0*/  ULOP3.LUT UR5, UR5, 0x10000, URZ, 0xfc, !UPT ;  /* 0x0001000005057892 */ /* 0x000fe4000f8efc3f */
[----:B------:R-:W-:Y:S02]  /*12d0*/  ULEA UR8, UR39, UR4, 0xc ;  /* 0x0000000427087291 */ /* 0x000fe4000f8e603f */
[----:B------:R-:W-:-:S04]  /*12e0*/  UIMAD UR6, UR39, 0x600, UR5 ;  /* 0x00000600270678a4 */ /* 0x000fc8000f8e0205 */
[----:B------:R-:W-:Y:S01]  /*12f0*/  UIADD3 UR14, UR6, 0x80, URZ ;  /* 0x00000080060e7890 */ /* 0x000fe2000fffe03f */
[----:B------:R-:W-:Y:S02]  /*1300*/  UMOV UR12, UR8 ;  /* 0x00000008000c7c82 */ /* 0x000fe40008000000 */
[----:B------:R-:W-:Y:S01]  /*1310*/  UMOV UR10, UR6 ;  /* 0x00000006000a7c82 */ /* 0x000fe20008000000 */
[----:B------:R-:W-:Y:S01]  /*1320*/  UIADD3 UR7, UR6, 0x100, URZ ;  /* 0x0000010006077890 */ /* 0x000fe2000fffe03f */
[----:B------:R-:W-:Y:S01]  /*1330*/  HGMMA.64x16x16.F32.BF16 R40, gdesc[UR8], RZ, !UPT, gsb0 ;  /* 0x00200000082879f0 */ /* 0x000fe2000c0018ff */
[----:B------:R-:W-:Y:S01]  /*1340*/  UIADD3 UR10, UR6, 0x486, URZ ;  /* 0x00000486060a7890 */ /* 0x000fe2000fffe03f */
[----:B------:R-:W-:Y:S01]  /*1350*/  UMOV UR11, 0x40000040 ;  /* 0x40000040000b7882 */ /* 0x000fe20000000000 */
[----:B------:R-:W-:Y:S02]  /*1360*/  WARPGROUP.DEPBAR.LE gsb0, 0x0 ;  /* 0x00008000000079c5 */ /* 0x000fe40000010000 */
[----:B------:R-:W-:-:S06]  /*1370*/  WARPGROUP.ARRIVE ;  /* 0x00000000000079c5 */ /* 0x000fcc0000000000 */
[----:B------:R-:W-:Y:S01]  /*1380*/  HGMMA.64x16x16.F32.BF16 R32, gdesc[UR12], RZ, !UPT, gsb0 ;  /* 0x002000000c2079f0 */ /* 0x000fe2000c0018ff */
[----:B------:R-:W-:Y:S01]  /*1390*/  UMOV UR12, UR8 ;  /* 0x00000008000c7c82 */ /* 0x000fe20008000000 */
[----:B------:R-:W-:Y:S01]  /*13a0*/  UMOV UR13, UR9 ;  /* 0x00000009000d7c82 */ /* 0x000fe20008000000 */
[----:B------:R-:W-:Y:S01]  /*13b0*/  UMOV UR14, UR7 ;  /* 0x00000007000e7c82 */ /* 0x000fe20008000000 */
[----:B------:R-:W-:Y:S01]  /*13c0*/  UMOV UR15, 0x40000040 ;  /* 0x40000040000f7882 */ /* 0x000fe20000000000 */
[----:B------:R-:W-:Y:S02]  /*13d0*/  UIADD3 UR7, UR6, 0x82, URZ ;  /* 0x0000008206077890 */ /* 0x000fe4000fffe03f */
[----:B------:R-:W-:Y:S01]  /*13e0*/  UIADD3 UR9, UR6, 0x102, URZ ;  /* 0x0000010206097890 */ /* 0x000fe2000fffe03f */
[----:B------:R-:W-:Y:S02]  /*13f0*/  WARPGROUP.DEPBAR.LE gsb0, 0x0 ;  /* 0x00008000000079c5 */ /* 0x000fe40000010000 */
[----:B------:R-:W-:-:S06]  /*1400*/  WARPGROUP.ARRIVE ;  /* 0x00000000000079c5 */ /* 0x000fcc0000000000 */
[----:B------:R-:W-:Y:S01]  /*1410*/  HGMMA.64x16x16.F32.BF16 R24, gdesc[UR12], RZ, !UPT, gsb0 ;  /* 0x002000000c1879f0 */ /* 0x000fe2000c0018ff */
[----:B------:R-:W-:Y:S02]  /*1420*/  UIADD3 UR12, UR8, 0x2, URZ ;  /* 0x00000002080c7890 */ /* 0x000fe4000fffe03f */
[----:B------:R-:W-:Y:S01]  /*1430*/  UIADD3 UR14, UR6, 0x2, URZ ;  /* 0x00000002060e7890 */ /* 0x000fe2000fffe03f */
[----:B------:R-:W-:Y:S01]  /*1440*/  UMOV UR13, 0x40000040 ;  /* 0x40000040000d7882 */ /* 0x000fe20000000000 */
[----:B------:R-:W-:Y:S01]  /*1450*/  UMOV UR15, 0x40000040 ;  /* 0x40000040000f7882 */ /* 0x000fe20000000000 */
[----:B------:R-:W-:Y:S02]  /*1460*/  WARPGROUP.DEPBAR.LE gsb0, 0x0 ;  /* 0x00008000000079c5 */ /* 0x000fe40000010000 */
[----:B------:R-:W-:-:S06]  /*1470*/  WARPGROUP.ARRIVE ;  /* 0x00000000000079c5 */ /* 0x000fcc0000000000 */
[----:B------:R-:W-:Y:S01]  /*1480*/  HGMMA.64x16x16.F32.BF16 R40, gdesc[UR12], R40, gsb0 ;  /* 0x002000000c2879f0 */ /* 0x000fe20008001828 */
[----:B------:R-:W-:Y:S01]  /*1490*/  UMOV UR14, UR7 ;  /* 0x00000007000e7c82 */ /* 0x000fe20008000000 */
[----:B------:R-:W-:Y:S01]  /*14a0*/  UMOV UR15, 0x40000040 ;  /* 0x40000040000f7882 */ /* 0x000fe20000000000 */
[----:B------:R-:W-:Y:S01]  /*14b0*/  UIADD3 UR7, UR6, 0x84, URZ ;  /* 0x0000008406077890 */ /* 0x000fe2000fffe03f */
        /* <DEDUP_REMOVED lines=241> */
[----:B------:R-:W-:Y:S01]  /*23d0*/  UIADD3 UR8, UR8, 0xc06, URZ ;  /* 0x00000c0608087890 */ /* 0x000fe2000fffe03f */
[----:B------:R-:W-:Y:S02]  /*23e0*/  WARPGROUP.DEPBAR.LE gsb0, 0x0 ;  /* 0x00008000000079c5 */ /* 0x000fe40000010000 */
[----:B------:R-:W-:-:S06]  /*23f0*/  WARPGROUP.ARRIVE ;  /* 0x00000000000079c5 */ /* 0x000fcc0000000000 */
[----:B------:R-:W-:Y:S01]  /*2400*/  HGMMA.64x16x16.F32.BF16 R40, gdesc[UR12], R40, gsb0 ;  /* 0x002000000c2879f0 */ /* 0x000fe20008001828 */
[----:B------:R-:W-:Y:S01]  /*2410*/  UMOV UR14, UR7 ;  /* 0x00000007000e7c82 */ /* 0x000fe20008000000 */
[----:B------:R-:W-:Y:S01]  /*2420*/  UMOV UR15, 0x40000040 ;  /* 0x40000040000f7882 */ /* 0x000fe20000000000 */
[----:B------:R-:W-:Y:S02]  /*2430*/  UIADD3 UR7, UR6, 0x506, URZ ;  /* 0x0000050606077890 */ /* 0x000fe4000fffe03f */
[----:B------:R-:W-:Y:S01]  /*2440*/  UIADD3 UR6, UR6, 0x586, URZ ;  /* 0x0000058606067890 */ /* 0x000fe2000fffe03f */
[----:B------:R-:W-:Y:S02]  /*2450*/  WARPGROUP.DEPBAR.LE gsb0, 0x0 ;  /* 0x00008000000079c5 */ /* 0x000fe40000010000 */
[----:B------:R-:W-:-:S06]  /*2460*/  WARPGROUP.ARRIVE ;  /* 0x00000000000079c5 */ /* 0x000fcc0000000000 */
[----:B------:R-:W-:Y:S01]  /*2470*/  HGMMA.64x16x16.F32.BF16 R32, gdesc[UR12], R32, gsb0 ;  /* 0x002000000c2079f0 */ /* 0x000fe20008001820 */
[----:B------:R-:W-:Y:S01]  /*2480*/  UMOV UR14, UR9 ;  /* 0x00000009000e7c82 */ /* 0x000fe20008000000 */
[----:B------:R-:W-:Y:S01]  /*2490*/  UMOV UR15, 0x40000040 ;  /* 0x40000040000f7882 */ /* 0x000fe20000000000 */
[----:B------:R-:W-:Y:S01]  /*24a0*/  UMOV UR9, 0x40000040 ;  /* 0x4000004000097882 */ /* 0x000fe20000000000 */
[----:B------:R-:W-:Y:S02]  /*24b0*/  WARPGROUP.DEPBAR.LE gsb0, 0x0 ;  /* 0x00008000000079c5 */ /* 0x000fe40000010000 */
[----:B------:R-:W-:-:S06]  /*24c0*/  WARPGROUP.ARRIVE ;  /* 0x00000000000079c5 */ /* 0x000fcc0000000000 */
[----:B------:R-:W-:Y:S03]  /*24d0*/  HGMMA.64x16x16.F32.BF16 R24, gdesc[UR12], R24, gsb0 ;  /* 0x002000000c1879f0 */ /* 0x000fe60008001818 */
[----:B------:R-:W-:Y:S02]  /*24e0*/  WARPGROUP.DEPBAR.LE gsb0, 0x0 ;  /* 0x00008000000079c5 */ /* 0x000fe40000010000 */
[----:B------:R-:W-:-:S06]  /*24f0*/  WARPGROUP.ARRIVE ;  /* 0x00000000000079c5 */ /* 0x000fcc0000000000 */
[----:B------:R-:W-:Y:S01]  /*2500*/  HGMMA.64x16x16.F32.BF16 R40, gdesc[UR8], R40, gsb0 ;  /* 0x00200000082879f0 */ /* 0x000fe20008001828 */
[----:B------:R-:W-:Y:S01]  /*2510*/  UMOV UR10, UR7 ;  /* 0x00000007000a7c82 */ /* 0x000fe20008000000 */
[----:B------:R-:W-:Y:S01]  /*2520*/  UMOV UR11, 0x40000040 ;  /* 0x40000040000b7882 */ /* 0x000fe20000000000 */
[----:B------:R-:W-:Y:S02]  /*2530*/  WARPGROUP.DEPBAR.LE gsb0, 0x0 ;  /* 0x00008000000079c5 */ /* 0x000fe40000010000 */
[----:B------:R-:W-:-:S06]  /*2540*/  WARPGROUP.ARRIVE ;  /* 0x00000000000079c5 */ /* 0x000fcc0000000000 */
[----:B------:R-:W-:Y:S01]  /*2550*/  HGMMA.64x16x16.F32.BF16 R32, gdesc[UR8], R32, gsb0 ;  /* 0x00200000082079f0 */ /* 0x000fe20008001820 */
[----:B------:R-:W-:Y:S01]  /*2560*/  UMOV UR10, UR6 ;  /* 0x00000006000a7c82 */ /* 0x000fe20008000000 */
[----:B------:R-:W-:Y:S01]  /*2570*/  UMOV UR11, 0x40000040 ;  /* 0x40000040000b7882 */ /* 0x000fe20000000000 */
[----:B------:R-:W-:Y:S02]  /*2580*/  WARPGROUP.DEPBAR.LE gsb0, 0x0 ;  /* 0x00008000000079c5 */ /* 0x000fe40000010000 */
[----:B------:R-:W-:-:S06]  /*2590*/  WARPGROUP.ARRIVE ;  /* 0x00000000000079c5 */ /* 0x000fcc0000000000 */
[----:B------:R-:W-:Y:S03]  /*25a0*/  HGMMA.64x16x16.F32.BF16 R24, gdesc[UR8], R24, gsb0 ;  /* 0x00200000081879f0 */ /* 0x000fe60008001818 */
[----:B------:R-:W-:Y:S02]  /*25b0*/  WARPGROUP.DEPBAR.LE gsb0, 0x0 ;  /* 0x00008000000079c5 */ /* 0x000fe40000010000 */
[----:B------:R-:W-:Y:S05]  /*25c0*/  @!P1 BRA `(.L_x_18) ;  /* 0x0000001400709947 */ /* 0x000fea0003800000 */
[----:B------:R-:W-:-:S04]  /*25d0*/  UIADD3 UR6, UR39, 0x1, URZ ;  /* 0x0000000127067890 */ /* 0x000fc8000fffe03f */
[----:B------:R-:W-:-:S04]  /*25e0*/  UISETP.NE.AND UP0, UPT, UR6, 0x2, UPT ;  /* 0x000000020600788c */ /* 0x000fc8000bf05270 */
[----:B------:R-:W-:Y:S02]  /*25f0*/  USEL UR7, URZ, 0x1, UP0 ;  /* 0x000000013f077887 */ /* 0x000fe40008000000 */
[----:B------:R-:W-:Y:S02]  /*2600*/  USEL UR6, UR6, URZ, UP0 ;  /* 0x0000003f06067287 */ /* 0x000fe40008000000 */
[----:B------:R-:W-:-:S06]  /*2610*/  ULOP3.LUT UR7, UR38, UR7, URZ, 0x3c, !UPT ;  /* 0x0000000726077292 */ /* 0x000fcc000f8e3c3f */
[----:B01----:R-:W-:Y:S01]  /*2620*/  IMAD.U32 R5, RZ, RZ, UR7 ;  /* 0x00000007ff057e24 */ /* 0x003fe2000f8e00ff */
[----:B------:R-:W-:-:S06]  /*2630*/  UMOV UR7, UR39 ;  /* 0x0000002700077c82 */ /* 0x000fcc0008000000 */
.L_x_25:
[----:B01----:R-:W-:Y:S05]  /*2640*/  @!P0 BRA `(.L_x_19) ;  /* 0x0000000000048947 */ /* 0x003fea0003800000 */
[----:B------:R-:W-:Y:S01]  /*2650*/  BPT.TRAP 0x1 ;  /* 0x000000040000795c */ /* 0x000fe20000300000 */
.L_x_19:
[----:B------:R-:W0:Y:S01]  /*2660*/  S2UR UR9, SR_CgaCtaId ;  /* 0x00000000000979c3 */ /* 0x000e220000008800 */
[----:B------:R-:W-:Y:S01]  /*2670*/  UMOV UR8, 0x400 ;  /* 0x0000040000087882 */ /* 0x000fe20000000000 */
[----:B------:R-:W-:Y:S01]  /*2680*/  SHF.L.U32 R3, R5, 0x1f, RZ ;  /* 0x0000001f05037819 */ /* 0x000fe200000006ff */
[----:B0-----:R-:W-:-:S04]  /*2690*/  ULEA UR8, UR9, UR8, 0x18 ;  /* 0x0000000809087291 */ /* 0x001fc8000f8ec03f */
[----:B------:R-:W-:-:S09]  /*26a0*/  ULEA UR9, UR6, UR8, 0x3 ;  /* 0x0000000806097291 */ /* 0x000fd2000f8e183f */
[----:B------:R0:W1:Y:S01]  /*26b0*/  SYNCS.PHASECHK.TRANS64.TRYWAIT P1, [UR9], R3 ;  /* 0x00000003ff0075a7 */ /* 0x0000620008020149 */
[----:B------:R-:W-:Y:S05]  /*26c0*/  @!P0 BRA `(.L_x_20) ;  /* 0x0000000000048947 */ /* 0x000fea0003800000 */
[----:B------:R-:W-:Y:S01]  /*26d0*/  BPT.TRAP 0x1 ;  /* 0x000000040000795c */ /* 0x000fe20000300000 */
.L_x_20:
[----:B-1----:R-:W-:Y:S05]  /*26e0*/  @P1 BRA `(.L_x_21) ;  /* 0x0000000000081947 */ /* 0x002fea0003800000 */
[----:B------:R-:W1:Y:S02]  /*26f0*/  SYNCS.PHASECHK.TRANS64.TRYWAIT P1, [UR9], R3 ;  /* 0x00000003ff0075a7 */ /* 0x000e640008020149 */
[----:B-1----:R-:W-:Y:S05]  /*2700*/  @!P1 BRA `(.L_x_22) ;  /* 0x0000005000289947 */ /* 0x002fea0003800000 */
.L_x_21:
[----:B------:R-:W-:Y:S01]  /*2710*/  ULEA UR12, UR6, UR4, 0xc ;  /* 0x00000004060c7291 */ /* 0x000fe2000f8e603f */
[----:B------:R-:W-:Y:S01]  /*2720*/  WARPGROUP.ARRIVE ;  /* 0x00000000000079c5 */ /* 0x000fe20000000000 */
[----:B------:R-:W-:Y:S01]  /*2730*/  UIMAD UR10, UR6, 0x600, UR5 ;  /* 0x00000600060a78a4 */ /* 0x000fe2000f8e0205 */
[----:B------:R-:W-:Y:S01]  /*2740*/  UMOV UR13, 0x40000040 ;  /* 0x40000040000d7882 */ /* 0x000fe20000000000 */
[----:B------:R-:W-:Y:S02]  /*2750*/  UMOV UR15, 0x40000040 ;  /* 0x40000040000f7882 */ /* 0x000fe40000000000 */
[----:B------:R-:W-:Y:S01]  /*2760*/  UIADD3 UR18, UR10, 0x80, URZ ;  /* 0x000000800a127890 */ /* 0x000fe2000fffe03f */
[----:B------:R-:W-:Y:S02]  /*2770*/  UMOV UR16, UR12 ;  /* 0x0000000c00107c82 */ /* 0x000fe40008000000 */
[----:B------:R-:W-:Y:S01]  /*2780*/  UMOV UR14, UR10 ;  /* 0x0000000a000e7c82 */ /* 0x000fe20008000000 */
[----:B------:R-:W-:Y:S01]  /*2790*/  UMOV UR17, UR13 ;  /* 0x0000000d00117c82 */ /* 0x000fe20008000000 */
[----:B------:R-:W-:Y:S01]  /*27a0*/  HGMMA.64x16x16.F32.BF16 R40, gdesc[UR12], R40, gsb0 ;  /* 0x002000000c2879f0 */ /* 0x000fe20008001828 */
[----:B------:R-:W-:Y:S01]  /*27b0*/  UMOV UR19, 0x40000040 ;  /* 0x4000004000137882 */ /* 0x000fe20000000000 */
[----:B------:R-:W-:-:S02]  /*27c0*/  UIADD3 UR9, UR10, 0x100, URZ ;  /* 0x000001000a097890 */ /* 0x000fc4000fffe03f */
[----:B------:R-:W-:Y:S02]  /*27d0*/  UIADD3 UR11, UR10, 0x102, URZ ;  /* 0x000001020a0b7890 */ /* 0x000fe4000fffe03f */
[----:B------:R-:W-:Y:S01]  /*27e0*/  UIADD3 UR14, UR10, 0x486, URZ ;  /* 0x000004860a0e7890 */ /* 0x000fe2000fffe03f */
[----:B------:R-:W-:Y:S01]  /*27f0*/  UMOV UR15, 0x40000040 ;  /* 0x40000040000f7882 */ /* 0x000fe20000000000 */
[----:B------:R-:W-:Y:S02]  /*2800*/  WARPGROUP.DEPBAR.LE gsb0, 0x0 ;  /* 0x00008000000079c5 */ /* 0x000fe40000010000 */
[----:B------:R-:W-:-:S06]  /*2810*/  WARPGROUP.ARRIVE ;  /* 0x00000000000079c5 */ /* 0x000fcc0000000000 */
[----:B------:R-:W-:Y:S01]  /*2820*/  HGMMA.64x16x16.F32.BF16 R32, gdesc[UR16], R32, gsb0 ;  /* 0x00200000102079f0 */ /* 0x000fe20008001820 */
[----:B------:R-:W-:Y:S01]  /*2830*/  UMOV UR16, UR12 ;  /* 0x0000000c00107c82 */ /* 0x000fe20008000000 */
[----:B------:R-:W-:Y:S01]  /*2840*/  UMOV UR17, UR13 ;  /* 0x0000000d00117c82 */ /* 0x000fe20008000000 */
[----:B------:R-:W-:Y:S01]  /*2850*/  UMOV UR18, UR9 ;  /* 0x0000000900127c82 */ /* 0x000fe20008000000 */
[----:B------:R-:W-:Y:S01]  /*2860*/  UMOV UR19, 0x40000040 ;  /* 0x4000004000137882 */ /* 0x000fe20000000000 */
[----:B------:R-:W-:Y:S01]  /*2870*/  UIADD3 UR9, UR10, 0x82, URZ ;  /* 0x000000820a097890 */ /* 0x000fe2000fffe03f */
[----:B------:R-:W-:Y:S01]  /*2880*/  UMOV UR13, 0x40000040 ;  /* 0x40000040000d7882 */ /* 0x000fe20000000000 */
        /* <DEDUP_REMOVED lines=285> */
[----:B------:R-:W-:Y:S01]  /*3a60*/  BPT.TRAP 0x1 ;  /* 0x000000040000795c */ /* 0x000fe20000300000 */
.L_x_23:
[----:B------:R-:W-:Y:S01]  /*3a70*/  ULEA UR8, UR7, UR8, 0x3 ;  /* 0x0000000807087291 */ /* 0x000fe2000f8e183f */
[----:B------:R-:W-:-:S03]  /*3a80*/  ISETP.GT.U32.AND P1, PT, R19, 0x1, PT ;  /* 0x000000011300780c */ /* 0x000fc60003f24070 */
[----:B------:R-:W-:-:S04]  /*3a90*/  UIADD3 UR8, UR8, 0x10, URZ ;  /* 0x0000001008087890 */ /* 0x000fc8000fffe03f */
[----:B------:R-:W-:-:S09]  /*3aa0*/  UPRMT UR8, URZ, 0x654, UR8 ;  /* 0x000006543f087896 */ /* 0x000fd20008000008 */
[----:B------:R-:W-:Y:S01]  /*3ab0*/  SYNCS.ARRIVE.TRANS64.RED.A1T0 RZ, [UR8], RZ ;  /* 0x000000ffffff79a7 */ /* 0x000fe20008100408 */
[----:B------:R-:W-:Y:S05]  /*3ac0*/  @P1 BRA `(.L_x_24) ;  /* 0x0000000000041947 */ /* 0x000fea0003800000 */
[----:B------:R-:W-:Y:S01]  /*3ad0*/  BPT.TRAP 0x1 ;  /* 0x000000040000795c */ /* 0x000fe20000300000 */
.L_x_24:
[----:B------:R-:W-:Y:S01]  /*3ae0*/  UIADD3 UR6, UR6, 0x1, URZ ;  /* 0x0000000106067890 */ /* 0x000fe2000fffe03f */
[C---:B------:R-:W-:Y:S01]  /*3af0*/  ISETP.GT.AND P1, PT, R0.reuse, 0x1, PT ;  /* 0x000000010000780c */ /* 0x040fe20003f24270 */
[----:B------:R-:W-:Y:S01]  /*3b00*/  UIADD3 UR7, UR7, 0x1, URZ ;  /* 0x0000000107077890 */ /* 0x000fe2000fffe03f */
[----:B------:R-:W-:Y:S01]  /*3b10*/  VIADD R0, R0, 0xffffffff ;  /* 0xffffffff00007836 */ /* 0x000fe20000000000 */
[----:B------:R-:W-:Y:S02]  /*3b20*/  UISETP.NE.AND UP0, UPT, UR6, 0x2, UPT ;  /* 0x000000020600788c */ /* 0x000fe4000bf05270 */
[----:B------:R-:W-:Y:S02]  /*3b30*/  UISETP.NE.AND UP1, UPT, UR7, 0x2, UPT ;  /* 0x000000020700788c */ /* 0x000fe4000bf25270 */
[----:B------:R-:W-:Y:S02]  /*3b40*/  USEL UR8, URZ, 0x1, UP0 ;  /* 0x000000013f087887 */ /* 0x000fe40008000000 */
[----:B------:R-:W-:-:S02]  /*3b50*/  USEL UR6, UR6, URZ, UP0 ;  /* 0x0000003f06067287 */ /* 0x000fc40008000000 */
[----:B------:R-:W-:Y:S02]  /*3b60*/  USEL UR7, UR7, URZ, UP1 ;  /* 0x0000003f07077287 */ /* 0x000fe40008800000 */
[----:B------:R-:W-:Y:S01]  /*3b70*/  LOP3.LUT R5, R5, UR8, RZ, 0x3c, !PT ;  /* 0x0000000805057c12 */ /* 0x000fe2000f8e3cff */
[----:B------:R-:W-:Y:S09]  /*3b80*/  @P1 BRA `(.L_x_25) ;  /* 0xffffffe800ac1947 */ /* 0x000ff2000383ffff */
.L_x_18:
[----:B------:R-:W2:Y:S02]  /*3b90*/  LDC R0, c[0x0][0x28c] ;  /* 0x0000a300ff007b82 */ /* 0x000ea40000000800 */
[----:B--2---:R-:W-:-:S13]  /*3ba0*/  ISETP.GE.AND P1, PT, R0, 0x1, PT ;  /* 0x000000010000780c */ /* 0x004fda0003f26270 */
[----:B------:R-:W-:Y:S05]  /*3bb0*/  @!P1 BRA `(.L_x_26) ;  /* 0x0000000000409947 */ /* 0x000fea0003800000 */
[----:B------:R-:W-:Y:S05]  /*3bc0*/  @!P0 BRA `(.L_x_27) ;  /* 0x0000000000048947 */ /* 0x000fea0003800000 */
[----:B------:R-:W-:Y:S01]  /*3bd0*/  BPT.TRAP 0x1 ;  /* 0x000000040000795c */ /* 0x000fe20000300000 */
.L_x_27:
[----:B------:R-:W2:Y:S01]  /*3be0*/  S2UR UR6, SR_CgaCtaId ;  /* 0x00000000000679c3 */ /* 0x000ea20000008800 */
[----:B------:R-:W-:Y:S01]  /*3bf0*/  UISETP.LT.AND UP0, UPT, UR40, 0x1, UPT ;  /* 0x000000012800788c */ /* 0x000fe2000bf01270 */
[----:B------:R-:W-:Y:S01]  /*3c00*/  ISETP.GT.U32.AND P0, PT, R19, 0x1, PT ;  /* 0x000000011300780c */ /* 0x000fe20003f04070 */
[----:B------:R-:W-:Y:S02]  /*3c10*/  UMOV UR5, 0x400 ;  /* 0x0000040000057882 */ /* 0x000fe40000000000 */
[----:B------:R-:W-:-:S04]  /*3c20*/  USEL UR4, UR40, 0x1, UP0 ;  /* 0x0000000128047887 */ /* 0x000fc80008000000 */
[----:B------:R-:W-:-:S04]  /*3c30*/  UIADD3 UR4, UR39, UR40, -UR4 ;  /* 0x0000002827047290 */ /* 0x000fc8000fffe804 */
[----:B------:R-:W-:-:S04]  /*3c40*/  USHF.L.U32 UR4, UR4, 0x3, URZ ;  /* 0x0000000304047899 */ /* 0x000fc8000800063f */
[----:B------:R-:W-:Y:S02]  /*3c50*/  ULOP3.LUT UR4, UR4, 0x8, URZ, 0xc0, !UPT ;  /* 0x0000000804047892 */ /* 0x000fe4000f8ec03f */
[----:B--2---:R-:W-:-:S04]  /*3c60*/  ULEA UR5, UR6, UR5, 0x18 ;  /* 0x0000000506057291 */ /* 0x004fc8000f8ec03f */
[----:B------:R-:W-:-:S04]  /*3c70*/  UIADD3 UR4, UR5, 0x10, UR4 ;  /* 0x0000001005047890 */ /* 0x000fc8000fffe004 */
[----:B------:R-:W-:-:S09]  /*3c80*/  UPRMT UR4, URZ, 0x654, UR4 ;  /* 0x000006543f047896 */ /* 0x000fd20008000004 */
[----:B------:R-:W-:Y:S01]  /*3c90*/  SYNCS.ARRIVE.TRANS64.RED.A1T0 RZ, [UR4], RZ ;  /* 0x000000ffffff79a7 */ /* 0x000fe20008100404 */
[----:B------:R-:W-:Y:S05]  /*3ca0*/  @P0 BRA `(.L_x_26) ;  /* 0x0000000000040947 */ /* 0x000fea0003800000 */
[----:B------:R-:W-:Y:S01]  /*3cb0*/  BPT.TRAP 0x1 ;  /* 0x000000040000795c */ /* 0x000fe20000300000 */
.L_x_26:
[----:B------:R-:W2:Y:S01]  /*3cc0*/  LDC R6, c[0x0][0x288] ;  /* 0x0000a200ff067b82 */ /* 0x000ea20000000800 */
[----:B------:R-:W-:Y:S01]  /*3cd0*/  UIADD3 UR39, UR40, UR39, URZ ;  /* 0x0000002728277290 */ /* 0x000fe2000fffe03f */
[----:B01----:R-:W-:Y:S01]  /*3ce0*/  LOP3.LUT R4, R18, 0x60, RZ, 0xc0, !PT ;  /* 0x0000006012047812 */ /* 0x003fe200078ec0ff */
[----:B------:R-:W-:Y:S01]  /*3cf0*/  IMAD R51, R51, 0x30, RZ ;  /* 0x0000003033337824 */ /* 0x000fe200078e02ff */
[----:B------:R-:W-:Y:S01]  /*3d00*/  LOP3.LUT R0, R22, 0x1, RZ, 0xc0, !PT ;  /* 0x0000000116007812 */ /* 0x000fe200078ec0ff */
[----:B------:R-:W-:Y:S01]  /*3d10*/  USHF.R.U32.HI UR4, URZ, 0x1, UR39 ;  /* 0x000000013f047899 */ /* 0x000fe20008011627 */
[----:B------:R-:W-:Y:S01]  /*3d20*/  SHF.R.U32.HI R3, RZ, 0x2, R18 ;  /* 0x00000002ff037819 */ /* 0x000fe20000011612 */
[----:B------:R-:W-:Y:S01]  /*3d30*/  IMAD.SHL.U32 R9, R50, 0x80, RZ ;  /* 0x0000008032097824 */ /* 0x000fe200078e00ff */
[----:B------:R-:W-:Y:S01]  /*3d40*/  SHF.R.U32.HI R8, RZ, 0x1, R4 ;  /* 0x00000001ff087819 */ /* 0x000fe20000011604 */
[----:B------:R-:W-:Y:S01]  /*3d50*/  IMAD.SHL.U32 R4, R0, 0x40, RZ ;  /* 0x0000004000047824 */ /* 0x000fe200078e00ff */
[----:B------:R-:W-:Y:S01]  /*3d60*/  LOP3.LUT R3, R3, 0x7, RZ, 0xc0, !PT ;  /* 0x0000000703037812 */ /* 0x000fe200078ec0ff */
[----:B------:R-:W-:Y:S01]  /*3d70*/  ULOP3.LUT UR4, UR4, 0x1, URZ, 0xc0, !UPT ;  /* 0x0000000104047892 */ /* 0x000fe2000f8ec03f */
[----:B------:R-:W-:Y:S01]  /*3d80*/  IMAD.SHL.U32 R10, R18, 0x2, RZ ;  /* 0x00000002120a7824 */ /* 0x000fe200078e00ff */
[----:B------:R-:W-:Y:S01]  /*3d90*/  ULDC UR8, c[0x0][0x284] ;  /* 0x0000a10000087ab9 */ /* 0x000fe20000000800 */
[--C-:B------:R-:W-:Y:S01]  /*3da0*/  IADD3 R5, RZ, -R8, -R3.reuse ;  /* 0x80000008ff057210 */ /* 0x100fe20007ffe803 */
[----:B------:R-:W-:Y:S01]  /*3db0*/  UISETP.GT.U32.AND UP1, UPT, UR39, 0x1, UPT ;  /* 0x000000012700788c */ /* 0x000fe2000bf24070 */
[----:B------:R-:W-:Y:S01]  /*3dc0*/  LOP3.LUT R3, R4, 0x40, R3, 0xe2, !PT ;  /* 0x0000004004037812 */ /* 0x000fe200078ee203 */
[----:B------:R-:W-:Y:S01]  /*3dd0*/  UISETP.NE.U32.AND UP0, UPT, UR4, 0x1, UPT ;  /* 0x000000010400788c */ /* 0x000fe2000bf05070 */
[----:B------:R-:W-:Y:S01]  /*3de0*/  LOP3.LUT R4, R18, 0x3, RZ, 0xc0, !PT ;  /* 0x0000000312047812 */ /* 0x000fe200078ec0ff */
[----:B------:R-:W-:Y:S01]  /*3df0*/  ULDC.64 UR6, c[0x0][0x5d0] ;  /* 0x0001740000067ab9 */ /* 0x000fe20000000a00 */
[----:B------:R-:W-:Y:S01]  /*3e00*/  SHF.R.S32.HI R15, RZ, 0x1f, R49 ;  /* 0x0000001fff0f7819 */ /* 0x000fe20000011431 */
[----:B------:R-:W-:Y:S01]  /*3e10*/  UISETP.LT.U32.AND UP1, UPT, UR40, 0x2, UP1 ;  /* 0x000000022800788c */ /* 0x000fe20008f21070 */
[C---:B------:R-:W-:Y:S01]  /*3e20*/  LOP3.LUT R10, R51.reuse, 0x6, R10, 0xf8, !PT ;  /* 0x00000006330a7812 */ /* 0x040fe200078ef80a */
[----:B------:R-:W-:Y:S01]  /*3e30*/  UISETP.GT.U32.AND UP0, UPT, UR40, 0x1, !UP0 ;  /* 0x000000012800788c */ /* 0x000fe2000c704070 */
[----:B--2---:R-:W-:Y:S01]  /*3e40*/  ISETP.GE.AND P0, PT, R51, R6, PT ;  /* 0x000000063300720c */ /* 0x004fe20003f06270 */
[----:B------:R-:W-:Y:S01]  /*3e50*/  IMAD R12, R4, -0x2, R6 ;  /* 0xfffffffe040c7824 */ /* 0x000fe200078e0206 */
[----:B------:R-:W-:Y:S01]  /*3e60*/  SHF.R.S32.HI R11, RZ, 0x1f, R10 ;  /* 0x0000001fff0b7819 */ /* 0x000fe2000001140a */
[----:B------:R-:W-:Y:S01]  /*3e70*/  IMAD R4, R15, UR6, RZ ;  /* 0x000000060f047c24 */ /* 0x000fe2000f8e02ff */
[----:B------:R-:W-:Y:S01]  /*3e80*/  ISETP.GE.OR P0, PT, R9, UR8, P0 ;  /* 0x0000000809007c0c */ /* 0x000fe20008706670 */
[----:B------:R-:W-:Y:S01]  /*3e90*/  IMAD.WIDE R6, R50, 0x80, RZ ;  /* 0x0000008032067825 */ /* 0x000fe200078e02ff */
[----:B------:R-:W-:-:S02]  /*3ea0*/  USEL UR5, URZ, 0x1, !UP1 ;  /* 0x000000013f057887 */ /* 0x000fc4000c800000 */
[----:B------:R-:W-:Y:S01]  /*3eb0*/  USEL UR4, URZ, 0x1, !UP0 ;  /* 0x000000013f047887 */ /* 0x000fe2000c000000 */
[----:B------:R-:W-:Y:S01]  /*3ec0*/  IMAD R0, R0, -0x40, R5 ;  /* 0xffffffc000007824 */ /* 0x000fe200078e0205 */
[----:B------:R-:W-:Y:S01]  /*3ed0*/  LOP3.LUT R65, R6, R3, R8, 0xfe, !PT ;  /* 0x0000000306417212 */ /* 0x000fe200078efe08 */
[C---:B------:R-:W-:Y:S01]  /*3ee0*/  IMAD R13, R49.reuse, UR7, R4 ;  /* 0x00000007310d7c24 */ /* 0x040fe2000f8e0204 */
[----:B------:R-:W-:Y:S01]  /*3ef0*/  ULOP3.LUT UR39, UR39, 0x1, URZ, 0xc0, !UPT ;  /* 0x0000000127277892 */ /* 0x000fe2000f8ec03f */
[----:B------:R-:W-:Y:S01]  /*3f00*/  IMAD.WIDE.U32 R4, R49, UR6, R10 ;  /* 0x0000000631047c25 */ /* 0x000fe2000f8e000a */
[----:B------:R-:W-:Y:S01]  /*3f10*/  ULOP3.LUT UR38, UR4, UR38, UR5, 0x96, !UPT ;  /* 0x0000002604267292 */ /* 0x000fe2000f8e9605 */
[----:B------:R-:W-:Y:S02]  /*3f20*/  IADD3 R3, -R9, UR8, R0 ;  /* 0x0000000809037c10 */ /* 0x000fe4000fffe100 */
[----:B------:R-:W-:Y:S02]  /*3f30*/  IMAD.IADD R5, R5, 0x1, R13 ;  /* 0x0000000105057824 */ /* 0x000fe400078e020d */
[----:B------:R-:W-:-:S02]  /*3f40*/  IMAD.IADD R8, R12, 0x1, -R51 ;  /* 0x000000010c087824 */ /* 0x000fc400078e0a33 */
[----:B------:R-:W-:Y:S01]  /*3f50*/  IMAD.MOV.U32 R0, RZ, RZ, -0x1 ;  /* 0xffffffffff007424 */ /* 0x000fe200078e00ff */
[----:B------:R-:W-:Y:S06]  /*3f60*/  @P0 BRA `(.L_x_28) ;  /* 0x0000001800800947 */ /* 0x000fec0003800000 */
[----:B------:R-:W0:Y:S01]  /*3f70*/  LDC.64 R58, c[0x0][0x5c8] ;  /* 0x00017200ff3a7b82 */ /* 0x000e220000000a00 */
[----:B-----5:R-:W-:Y:S01]  /*3f80*/  FSETP.NEU.AND P0, PT, R48, RZ, PT ;  /* 0x000000ff3000720b */ /* 0x020fe20003f0d000 */
[----:B------:R-:W-:Y:S01]  /*3f90*/  BSSY B0, `(.L_x_28) ;  /* 0x000019d000007945 */ /* 0x000fe20003800000 */
[----:B------:R-:W-:-:S04]  /*3fa0*/  ISETP.GT.AND P1, PT, R8, RZ, PT ;  /* 0x000000ff0800720c */ /* 0x000fc80003f24270 */
[----:B------:R-:W-:Y:S01]  /*3fb0*/  ISETP.GT.AND P2, PT, R3, RZ, P1 ;  /* 0x000000ff0300720c */ /* 0x000fe20000f44270 */
[-C--:B0-----:R-:W-:Y:S02]  /*3fc0*/  IMAD R12, R7, R58.reuse, RZ ;  /* 0x0000003a070c7224 */ /* 0x081fe400078e02ff */
[----:B------:R-:W-:-:S04]  /*3fd0*/  IMAD.WIDE.U32 R50, R65, R58, R4 ;  /* 0x0000003a41327225 */ /* 0x000fc800078e0004 */
[----:B------:R-:W-:-:S04]  /*3fe0*/  IMAD R5, R65, R59, R12 ;  /* 0x0000003b41057224 */ /* 0x000fc800078e020c */
[----:B------:R-:W-:Y:S01]  /*3ff0*/  IMAD.IADD R67, R51, 0x1, R5 ;  /* 0x0000000133437824 */ /* 0x000fe200078e0205 */
[----:B------:R-:W-:Y:S06]  /*4000*/  @!P0 BRA `(.L_x_29) ;  /* 0x00000010008c8947 */ /* 0x000fec0003800000 */
[----:B------:R-:W0:Y:S01]  /*4010*/  LDC.64 R56, c[0x0][0x5b8] ;  /* 0x00016e00ff387b82 */ /* 0x000e220000000a00 */
[----:B------:R-:W-:-:S07]  /*4020*/  ULDC.64 UR4, c[0x0][0x5c0] ;  /* 0x0001700000047ab9 */ /* 0x000fce0000000a00 */
[----:B------:R-:W1:Y:S08]  /*4030*/  LDC.64 R60, c[0x0][0x5b0] ;  /* 0x00016c00ff3c7b82 */ /* 0x000e700000000a00 */
[----:B------:R-:W2:Y:S01]  /*4040*/  LDC.64 R62, c[0x0][0x5a8] ;  /* 0x00016a00ff3e7b82 */ /* 0x000ea20000000a00 */
[-C--:B0-----:R-:W-:Y:S02]  /*4050*/  IMAD R4, R15, R56.reuse, RZ ;  /* 0x000000380f047224 */ /* 0x081fe400078e02ff */
[----:B------:R-:W-:-:S04]  /*4060*/  IMAD.WIDE.U32 R52, R49, R56, R10 ;  /* 0x0000003831347225 */ /* 0x000fc800078e000a */
[----:B------:R-:W-:Y:S02]  /*4070*/  IMAD R55, R49, R57, R4 ;  /* 0x0000003931377224 */ /* 0x000fe400078e0204 */
[-C--:B-1----:R-:W-:Y:S02]  /*4080*/  IMAD R6, R7, R60.reuse, RZ ;  /* 0x0000003c07067224 */ /* 0x082fe400078e02ff */
[----:B------:R-:W-:Y:S02]  /*4090*/  IMAD.IADD R13, R53, 0x1, R55 ;  /* 0x00000001350d7824 */ /* 0x000fe400078e0237 */
[----:B------:R-:W-:Y:S02]  /*40a0*/  IMAD.MOV.U32 R12, RZ, RZ, R52 ;  /* 0x000000ffff0c7224 */ /* 0x000fe400078e0034 */
[C---:B------:R-:W-:Y:S02]  /*40b0*/  IMAD R57, R65.reuse, R61, R6 ;  /* 0x0000003d41397224 */ /* 0x040fe400078e0206 */
[----:B------:R-:W-:-:S04]  /*40c0*/  IMAD.WIDE.U32 R4, R65, R60, R12 ;  /* 0x0000003c41047225 */ /* 0x000fc800078e000c */
[----:B------:R-:W-:Y:S01]  /*40d0*/  IMAD.IADD R5, R5, 0x1, R57 ;  /* 0x0000000105057824 */ /* 0x000fe200078e0239 */
[----:B--2---:R-:W-:-:S04]  /*40e0*/  LEA R14, P0, R4, R62, 0x1 ;  /* 0x0000003e040e7211 */ /* 0x004fc800078008ff */
[----:B------:R-:W-:-:S05]  /*40f0*/  LEA.HI.X R15, R4, R63, R5, 0x1, P0 ;  /* 0x0000003f040f7211 */ /* 0x000fca00000f0c05 */
[----:B------:R0:W2:Y:S01]  /*4100*/  @P2 LDG.E.LTC128B.U16 R9, desc[UR36][R14.64] ;  /* 0x000000240e092981 */ /* 0x0000a2000c1e1520 */
[----:B------:R-:W-:Y:S01]  /*4110*/  LEA R6, P0, R50, UR4, 0x1 ;  /* 0x0000000432067c11 */ /* 0x000fe2000f8008ff */
[----:B------:R-:W-:Y:S01]  /*4120*/  IMAD.WIDE.U32 R4, R65, R60, R10 ;  /* 0x0000003c41047225 */ /* 0x000fe200078e000a */
[----:B------:R-:W-:Y:S03]  /*4130*/  BSSY B1, `(.L_x_30) ;  /* 0x0000012000017945 */ /* 0x000fe60003800000 */
[----:B------:R-:W-:Y:S02]  /*4140*/  IMAD.IADD R5, R57, 0x1, R5 ;  /* 0x0000000139057824 */ /* 0x000fe400078e0205 */
[----:B------:R-:W-:Y:S01]  /*4150*/  IMAD.WIDE.U32 R20, R49, R56, R4 ;  /* 0x0000003831147225 */ /* 0x000fe200078e0004 */
[----:B0-----:R-:W-:-:S03]  /*4160*/  SHF.L.U64.HI R15, R60, 0x3, R61 ;  /* 0x000000033c0f7819 */ /* 0x001fc6000001023d */
[----:B------:R-:W-:Y:S01]  /*4170*/  IMAD.IADD R5, R55, 0x1, R21 ;  /* 0x0000000137057824 */ /* 0x000fe200078e0215 */
[----:B------:R-:W-:Y:S01]  /*4180*/  LEA R4, P4, R20, R62, 0x1 ;  /* 0x0000003e14047211 */ /* 0x000fe200078808ff */
[----:B------:R-:W-:-:S03]  /*4190*/  IMAD.SHL.U32 R14, R60, 0x8, RZ ;  /* 0x000000083c0e7824 */ /* 0x000fc600078e00ff */
[----:B------:R-:W-:Y:S01]  /*41a0*/  LEA.HI.X R5, R20, R63, R5, 0x1, P4 ;  /* 0x0000003f14057211 */ /* 0x000fe200020f0c05 */
[----:B--2---:R-:W-:-:S04]  /*41b0*/  IMAD.U32 R7, R9, 0x10000, RZ ;  /* 0x0001000009077824 */ /* 0x004fc800078e00ff */
[----:B------:R-:W-:-:S04]  /*41c0*/  FMUL R7, R7, R48 ;  /* 0x0000003007077220 */ /* 0x000fc80000400000 */
[----:B------:R-:W-:Y:S01]  /*41d0*/  FFMA R40, R40, R23, R7 ;  /* 0x0000001728287223 */ /* 0x000fe20000000007 */
[----:B------:R-:W-:Y:S02]  /*41e0*/  LEA.HI.X R7, R50, UR5, R67, 0x1, P0 ;  /* 0x0000000532077c11 */ /* 0x000fe400080f0c43 */
[----:B------:R-:W-:Y:S02]  /*41f0*/  ISETP.GT.AND P0, PT, R8, 0x1, PT ;  /* 0x000000010800780c */ /* 0x000fe40003f04270 */
[----:B------:R-:W-:Y:S02]  /*4200*/  F2FP.BF16.F32.PACK_AB R40, RZ, R40 ;  /* 0x00000028ff28723e */ /* 0x000fe400000010ff */
[----:B------:R-:W-:-:S03]  /*4210*/  ISETP.GT.AND P3, PT, R3, RZ, P0 ;  /* 0x000000ff0300720c */ /* 0x000fc60000764270 */
[----:B------:R0:W-:Y:S10]  /*4220*/  @P2 STG.E.U16 desc[UR36][R6.64], R40 ;  /* 0x0000002806002986 */ /* 0x0001f4000c101524 */
[----:B------:R-:W-:Y:S05]  /*4230*/  @!P3 BRA `(.L_x_31) ;  /* 0x000000000004b947 */ /* 0x000fea0003800000 */
[----:B------:R1:W5:Y:S02]  /*4240*/  LDG.E.LTC128B.U16 R9, desc[UR36][R4.64+0x2] ;  /* 0x0000022404097981 */ /* 0x000364000c1e1520 */
.L_x_31:
[----:B------:R-:W-:Y:S05]  /*4250*/  BSYNC B1 ;  /* 0x0000000000017941 */ /* 0x000fea0003800000 */
.L_x_30:
[----:B-----5:R-:W-:Y:S01]  /*4260*/  IMAD.U32 R51, R9, 0x10000, RZ ;  /* 0x0001000009337824 */ /* 0x020fe200078e00ff */
[----:B------:R-:W-:Y:S01]  /*4270*/  ISETP.GT.AND P1, PT, R3, 0x8, P1 ;  /* 0x000000080300780c */ /* 0x000fe20000f24270 */
[----:B------:R-:W-:Y:S01]  /*4280*/  IMAD.WIDE.U32 R20, R65, R60, R14 ;  /* 0x0000003c41147225 */ /* 0x000fe200078e000e */
[----:B0-----:R-:W-:-:S03]  /*4290*/  PRMT R40, R9, 0x7610, R40 ;  /* 0x0000761009287816 */ /* 0x001fc60000000028 */
[----:B------:R-:W-:Y:S01]  /*42a0*/  FMUL R12, R51, R48 ;  /* 0x00000030330c7220 */ /* 0x000fe20000400000 */
[----:B------:R-:W-:Y:S01]  /*42b0*/  IMAD.IADD R57, R57, 0x1, R21 ;  /* 0x0000000139397824 */ /* 0x000fe200078e0215 */
[----:B------:R-:W-:Y:S02]  /*42c0*/  IADD3 R52, P2, R52, R20, RZ ;  /* 0x0000001434347210 */ /* 0x000fe40007f5e0ff */
[----:B------:R-:W-:-:S03]  /*42d0*/  FFMA R12, R41, R23, R12 ;  /* 0x00000017290c7223 */ /* 0x000fc6000000000c */
[----:B------:R-:W-:Y:S02]  /*42e0*/  IMAD.X R13, R57, 0x1, R13, P2 ;  /* 0x00000001390d7824 */ /* 0x000fe400010e060d */
[----:B------:R-:W-:Y:S02]  /*42f0*/  F2FP.BF16.F32.PACK_AB R12, RZ, R12 ;  /* 0x0000000cff0c723e */ /* 0x000fe400000010ff */
[----:B------:R-:W-:Y:S02]  /*4300*/  LEA R14, P2, R52, R62, 0x1 ;  /* 0x0000003e340e7211 */ /* 0x000fe400078408ff */
[----:B------:R-:W-:Y:S02]  /*4310*/  PRMT R21, R12, 0x7610, R21 ;  /* 0x000076100c157816 */ /* 0x000fe40000000015 */
[----:B------:R-:W-:-:S03]  /*4320*/  LEA.HI.X R15, R52, R63, R13, 0x1, P2 ;  /* 0x0000003f340f7211 */ /* 0x000fc600010f0c0d */
[----:B------:R0:W-:Y:S04]  /*4330*/  @P3 STG.E.U16 desc[UR36][R6.64+0x2], R21 ;  /* 0x0000021506003986 */ /* 0x0001e8000c101524 */
[----:B------:R-:W2:Y:S01]  /*4340*/  @P1 LDG.E.LTC128B.U16 R40, desc[UR36][R14.64] ;  /* 0x000000240e281981 */ /* 0x000ea2000c1e1520 */
[----:B------:R-:W-:Y:S01]  /*4350*/  IADD3 R20, P2, R10, R20, RZ ;  /* 0x000000140a147210 */ /* 0x000fe20007f5e0ff */
[----:B------:R-:W-:Y:S01]  /*4360*/  BSSY B1, `(.L_x_32) ;  /* 0x0000011000017945 */ /* 0x000fe20003800000 */
[C---:B------:R-:W-:Y:S02]  /*4370*/  SHF.L.U64.HI R13, R58.reuse, 0x4, R59 ;  /* 0x000000043a0d7819 */ /* 0x040fe4000001023b */
[----:B------:R-:W-:Y:S01]  /*4380*/  ISETP.GT.AND P0, PT, R3, 0x8, P0 ;  /* 0x000000080300780c */ /* 0x000fe20000704270 */
[----:B0-----:R-:W-:Y:S01]  /*4390*/  IMAD.X R21, R11, 0x1, R57, P2 ;  /* 0x000000010b157824 */ /* 0x001fe200010e0639 */
[----:B------:R-:W-:Y:S01]  /*43a0*/  LEA R12, P2, R58, R6, 0x4 ;  /* 0x000000063a0c7211 */ /* 0x000fe200078420ff */
[----:B------:R-:W-:-:S04]  /*43b0*/  IMAD.WIDE.U32 R20, R49, R56, R20 ;  /* 0x0000003831147225 */ /* 0x000fc800078e0014 */
[----:B------:R-:W-:Y:S01]  /*43c0*/  IMAD.X R13, R13, 0x1, R7, P2 ;  /* 0x000000010d0d7824 */ /* 0x000fe200010e0607 */
[----:B------:R-:W-:Y:S01]  /*43d0*/  LEA R10, P3, R20, R62, 0x1 ;  /* 0x0000003e140a7211 */ /* 0x000fe200078608ff */
[----:B------:R-:W-:-:S05]  /*43e0*/  IMAD.IADD R11, R55, 0x1, R21 ;  /* 0x00000001370b7824 */ /* 0x000fca00078e0215 */
[----:B------:R-:W-:Y:S01]  /*43f0*/  LEA.HI.X R11, R20, R63, R11, 0x1, P3 ;  /* 0x0000003f140b7211 */ /* 0x000fe200018f0c0b */
[----:B--2---:R-:W-:-:S04]  /*4400*/  IMAD.U32 R9, R40, 0x10000, RZ ;  /* 0x0001000028097824 */ /* 0x004fc800078e00ff */
[----:B------:R-:W-:-:S04]  /*4410*/  FMUL R9, R9, R48 ;  /* 0x0000003009097220 */ /* 0x000fc80000400000 */
[----:B------:R-:W-:-:S05]  /*4420*/  FFMA R9, R42, R23, R9 ;  /* 0x000000172a097223 */ /* 0x000fca0000000009 */
[----:B------:R-:W-:-:S05]  /*4430*/  F2FP.BF16.F32.PACK_AB R9, RZ, R9 ;  /* 0x00000009ff09723e */ /* 0x000fca00000010ff */
[----:B------:R0:W-:Y:S01]  /*4440*/  @P1 STG.E.U16 desc[UR36][R12.64], R9 ;  /* 0x000000090c001986 */ /* 0x0001e2000c101524 */
[----:B------:R-:W-:Y:S05]  /*4450*/  @!P0 BRA `(.L_x_33) ;  /* 0x0000000000048947 */ /* 0x000fea0003800000 */
[----:B------:R2:W5:Y:S02]  /*4460*/  LDG.E.LTC128B.U16 R40, desc[UR36][R10.64+0x2] ;  /* 0x000002240a287981 */ /* 0x000564000c1e1520 */
.L_x_33:
[----:B------:R-:W-:Y:S05]  /*4470*/  BSYNC B1 ;  /* 0x0000000000017941 */ /* 0x000fea0003800000 */
.L_x_32:
[----:B0----5:R-:W-:Y:S01]  /*4480*/  IMAD.U32 R9, R40, 0x10000, RZ ;  /* 0x0001000028097824 */ /* 0x021fe200078e00ff */
[----:B------:R-:W-:Y:S01]  /*4490*/  ISETP.GT.AND P1, PT, R8, 0x8, PT ;  /* 0x000000080800780c */ /* 0x000fe20003f24270 */
[----:B------:R-:W-:Y:S02]  /*44a0*/  BSSY B1, `(.L_x_34) ;  /* 0x0000008000017945 */ /* 0x000fe40003800000 */
[----:B------:R-:W-:Y:S01]  /*44b0*/  FMUL R14, R9, R48 ;  /* 0x00000030090e7220 */ /* 0x000fe20000400000 */
[----:B------:R-:W-:-:S03]  /*44c0*/  ISETP.GT.AND P2, PT, R3, RZ, P1 ;  /* 0x000000ff0300720c */ /* 0x000fc60000f44270 */
[----:B------:R-:W-:-:S05]  /*44d0*/  FFMA R14, R43, R23, R14 ;  /* 0x000000172b0e7223 */ /* 0x000fca000000000e */
[----:B------:R-:W-:-:S05]  /*44e0*/  F2FP.BF16.F32.PACK_AB R14, RZ, R14 ;  /* 0x0000000eff0e723e */ /* 0x000fca00000010ff */
[----:B------:R0:W-:Y:S01]  /*44f0*/  @P0 STG.E.U16 desc[UR36][R12.64+0x2], R14 ;  /* 0x0000020e0c000986 */ /* 0x0001e2000c101524 */
[----:B------:R-:W-:Y:S05]  /*4500*/  @!P2 BRA `(.L_x_35) ;  /* 0x000000000004a947 */ /* 0x000fea0003800000 */
[----:B------:R3:W5:Y:S02]  /*4510*/  LDG.E.LTC128B.U16 R40, desc[UR36][R4.64+0x10] ;  /* 0x0000102404287981 */ /* 0x000764000c1e1520 */
.L_x_35:
[----:B------:R-:W-:Y:S05]  /*4520*/  BSYNC B1 ;  /* 0x0000000000017941 */ /* 0x000fea0003800000 */
.L_x_34:
[----:B-----5:R-:W-:Y:S01]  /*4530*/  IMAD.U32 R9, R40, 0x10000, RZ ;  /* 0x0001000028097824 */ /* 0x020fe200078e00ff */
        /* <DEDUP_REMOVED lines=9> */
.L_x_37:
[----:B------:R-:W-:Y:S05]  /*45d0*/  BSYNC B1 ;  /* 0x0000000000017941 */ /* 0x000fea0003800000 */
.L_x_36:
[----:B----45:R-:W-:Y:S01]  /*45e0*/  IMAD.U32 R9, R40, 0x10000, RZ ;  /* 0x0001000028097824 */ /* 0x030fe200078e00ff */
[----:B------:R-:W-:Y:S01]  /*45f0*/  ISETP.GT.AND P1, PT, R3, 0x8, P1 ;  /* 0x000000080300780c */ /* 0x000fe20000f24270 */
[----:B------:R-:W-:Y:S02]  /*4600*/  BSSY B1, `(.L_x_38) ;  /* 0x0000007000017945 */ /* 0x000fe40003800000 */
[----:B0-----:R-:W-:-:S04]  /*4610*/  FMUL R14, R9, R48 ;  /* 0x00000030090e7220 */ /* 0x001fc80000400000 */
[----:B------:R-:W-:-:S05]  /*4620*/  FFMA R14, R45, R23, R14 ;  /* 0x000000172d0e7223 */ /* 0x000fca000000000e */
[----:B------:R-:W-:-:S05]  /*4630*/  F2FP.BF16.F32.PACK_AB R14, RZ, R14 ;  /* 0x0000000eff0e723e */ /* 0x000fca00000010ff */
[----:B------:R0:W-:Y:S01]  /*4640*/  @P3 STG.E.U16 desc[UR36][R6.64+0x12], R14 ;  /* 0x0000120e06003986 */ /* 0x0001e2000c101524 */
[----:B------:R-:W-:Y:S05]  /*4650*/  @!P1 BRA `(.L_x_39) ;  /* 0x0000000000049947 */ /* 0x000fea0003800000 */
[----:B------:R4:W5:Y:S02]  /*4660*/  LDG.E.LTC128B.U16 R40, desc[UR36][R10.64+0x10] ;  /* 0x000010240a287981 */ /* 0x000964000c1e1520 */
.L_x_39:
[----:B------:R-:W-:Y:S05]  /*4670*/  BSYNC B1 ;  /* 0x0000000000017941 */ /* 0x000fea0003800000 */
.L_x_38:
[----:B-----5:R-:W-:Y:S01]  /*4680*/  IMAD.U32 R9, R40, 0x10000, RZ ;  /* 0x0001000028097824 */ /* 0x020fe200078e00ff */
[----:B------:R-:W-:Y:S01]  /*4690*/  ISETP.GT.AND P0, PT, R3, 0x8, P0 ;  /* 0x000000080300780c */ /* 0x000fe20000704270 */
[----:B------:R-:W-:Y:S02]  /*46a0*/  BSSY B1, `(.L_x_40) ;  /* 0x0000007000017945 */ /* 0x000fe40003800000 */
[----:B------:R-:W-:-:S04]  /*46b0*/  FMUL R9, R9, R48 ;  /* 0x0000003009097220 */ /* 0x000fc80000400000 */
[----:B------:R-:W-:-:S05]  /*46c0*/  FFMA R9, R46, R23, R9 ;  /* 0x000000172e097223 */ /* 0x000fca0000000009 */
[----:B------:R-:W-:-:S05]  /*46d0*/  F2FP.BF16.F32.PACK_AB R9, RZ, R9 ;  /* 0x00000009ff09723e */ /* 0x000fca00000010ff */
[----:B------:R0:W-:Y:S01]  /*46e0*/  @P1 STG.E.U16 desc[UR36][R12.64+0x10], R9 ;  /* 0x000010090c001986 */ /* 0x0001e2000c101524 */
[----:B------:R-:W-:Y:S05]  /*46f0*/  @!P0 BRA `(.L_x_41) ;  /* 0x0000000000048947 */ /* 0x000fea0003800000 */
[----:B------:R0:W5:Y:S02]  /*4700*/  LDG.E.LTC128B.U16 R40, desc[UR36][R10.64+0x12] ;  /* 0x000012240a287981 */ /* 0x000164000c1e1520 */
.L_x_41:
[----:B------:R-:W-:Y:S05]  /*4710*/  BSYNC B1 ;  /* 0x0000000000017941 */ /* 0x000fea0003800000 */
.L_x_40:
        /* <DEDUP_REMOVED lines=10> */
.L_x_43:
[----:B------:R-:W-:Y:S05]  /*47c0*/  BSYNC B1 ;  /* 0x0000000000017941 */ /* 0x000fea0003800000 */
.L_x_42:
        /* <DEDUP_REMOVED lines=10> */
.L_x_45:
[----:B------:R-:W-:Y:S05]  /*4870*/  BSYNC B1 ;  /* 0x0000000000017941 */ /* 0x000fea0003800000 */
.L_x_44:
[----:B0----5:R-:W-:Y:S01]  /*4880*/  IMAD.U32 R9, R40, 0x10000, RZ ;  /* 0x0001000028097824 */ /* 0x021fe200078e00ff */
        /* <DEDUP_REMOVED lines=8> */
.L_x_47:
[----:B------:R-:W-:Y:S05]  /*4910*/  BSYNC B1 ;  /* 0x0000000000017941 */ /* 0x000fea0003800000 */
.L_x_46:
        /* <DEDUP_REMOVED lines=9> */
.L_x_49:
[----:B------:R-:W-:Y:S05]  /*49b0*/  BSYNC B1 ;  /* 0x0000000000017941 */ /* 0x000fea0003800000 */
.L_x_48:
        /* <DEDUP_REMOVED lines=10> */
.L_x_51:
[----:B------:R-:W-:Y:S05]  /*4a60*/  BSYNC B1 ;  /* 0x0000000000017941 */ /* 0x000fea0003800000 */
.L_x_50:
        /* <DEDUP_REMOVED lines=10> */
.L_x_53:
[----:B------:R-:W-:Y:S05]  /*4b10*/  BSYNC B1 ;  /* 0x0000000000017941 */ /* 0x000fea0003800000 */
.L_x_52:
        /* <DEDUP_REMOVED lines=9> */
.L_x_55:
[----:B------:R-:W-:Y:S05]  /*4bb0*/  BSYNC B1 ;  /* 0x0000000000017941 */ /* 0x000fea0003800000 */
.L_x_54:
        /* <DEDUP_REMOVED lines=9> */
.L_x_57:
[----:B------:R-:W-:Y:S05]  /*4c50*/  BSYNC B1 ;  /* 0x0000000000017941 */ /* 0x000fea0003800000 */
.L_x_56:
        /* <DEDUP_REMOVED lines=10> */
.L_x_59:
[----:B------:R-:W-:Y:S05]  /*4d00*/  BSYNC B1 ;  /* 0x0000000000017941 */ /* 0x000fea0003800000 */
.L_x_58:
        /* <DEDUP_REMOVED lines=10> */
.L_x_61:
[----:B------:R-:W-:Y:S05]  /*4db0*/  BSYNC B1 ;  /* 0x0000000000017941 */ /* 0x000fea0003800000 */
.L_x_60:
        /* <DEDUP_REMOVED lines=9> */
.L_x_63:
[----:B------:R-:W-:Y:S05]  /*4e50*/  BSYNC B1 ;  /* 0x0000000000017941 */ /* 0x000fea0003800000 */
.L_x_62:
        /* <DEDUP_REMOVED lines=9> */
.L_x_65:
[----:B------:R-:W-:Y:S05]  /*4ef0*/  BSYNC B1 ;  /* 0x0000000000017941 */ /* 0x000fea0003800000 */
.L_x_64:
        /* <DEDUP_REMOVED lines=10> */
.L_x_67:
[----:B------:R-:W-:Y:S05]  /*4fa0*/  BSYNC B1 ;  /* 0x0000000000017941 */ /* 0x000fea0003800000 */
.L_x_66:
        /* <DEDUP_REMOVED lines=10> */
.L_x_69:
[----:B------:R-:W-:Y:S05]  /*5050*/  BSYNC B1 ;  /* 0x0000000000017941 */ /* 0x000fea0003800000 */
.L_x_68:
[----:B01-3-5:R-:W-:Y:S01]  /*5060*/  IMAD.U32 R5, R40, 0x10000, RZ ;  /* 0x0001000028057824 */ /* 0x02bfe200078e00ff */
        /* <DEDUP_REMOVED lines=8> */
.L_x_71:
[----:B------:R-:W-:Y:S05]  /*50f0*/  BSYNC B1 ;  /* 0x0000000000017941 */ /* 0x000fea0003800000 */
.L_x_70:
[----:B-----5:R-:W-:Y:S01]  /*5100*/  IMAD.U32 R5, R40, 0x10000, RZ ;  /* 0x0001000028057824 */ /* 0x020fe200078e00ff */
[----:B------:R-:W-:Y:S01]  /*5110*/  ISETP.GT.AND P0, PT, R3, 0x8, P0 ;  /* 0x000000080300780c */ /* 0x000fe20000704270 */
[----:B0-----:R-:W-:Y:S01]  /*5120*/  @P1 IMAD.MOV.U32 R4, RZ, RZ, R12 ;  /* 0x000000ffff041224 */ /* 0x001fe200078e000c */
[----:B------:R-:W-:Y:S01]  /*5130*/  BSSY B1, `(.L_x_72) ;  /* 0x0000009000017945 */ /* 0x000fe20003800000 */
[----:B------:R-:W-:-:S04]  /*5140*/  FMUL R5, R5, R48 ;  /* 0x0000003005057220 */ /* 0x000fc80000400000 */
[----:B------:R-:W-:-:S05]  /*5150*/  FFMA R5, R30, R23, R5 ;  /* 0x000000171e057223 */ /* 0x000fca0000000005 */
[----:B------:R-:W-:-:S04]  /*5160*/  F2FP.BF16.F32.PACK_AB R5, RZ, R5 ;  /* 0x00000005ff05723e */ /* 0x000fc800000010ff */
[----:B------:R-:W-:Y:S01]  /*5170*/  PRMT R6, R5, 0x7610, R6 ;  /* 0x0000761005067816 */ /* 0x000fe20000000006 */
[----:B------:R-:W-:-:S05]  /*5180*/  @P1 IMAD.MOV.U32 R5, RZ, RZ, R13 ;  /* 0x000000ffff051224 */ /* 0x000fca00078e000d */
[----:B------:R0:W-:Y:S01]  /*5190*/  @P1 STG.E.U16 desc[UR36][R4.64+0x50], R6 ;  /* 0x0000500604001986 */ /* 0x0001e2000c101524 */
[----:B------:R-:W-:Y:S05]  /*51a0*/  @!P0 BRA `(.L_x_73) ;  /* 0x0000000000048947 */ /* 0x000fea0003800000 */
[----:B------:R3:W5:Y:S02]  /*51b0*/  LDG.E.LTC128B.U16 R40, desc[UR36][R10.64+0x52] ;  /* 0x000052240a287981 */ /* 0x000764000c1e1520 */
.L_x_73:
[----:B------:R-:W-:Y:S05]  /*51c0*/  BSYNC B1 ;  /* 0x0000000000017941 */ /* 0x000fea0003800000 */
.L_x_72:
[----:B------:R-:W-:Y:S05]  /*51d0*/  @!P0 BRA `(.L_x_74) ;  /* 0x0000000400e08947 */ /* 0x000fea0003800000 */
[----:B-----5:R-:W-:-:S04]  /*51e0*/  IMAD.U32 R3, R40, 0x10000, RZ ;  /* 0x0001000028037824 */ /* 0x020fc800078e00ff */
[----:B0-----:R-:W-:-:S04]  /*51f0*/  FMUL R4, R3, R48 ;  /* 0x0000003003047220 */ /* 0x001fc80000400000 */
[----:B------:R-:W-:-:S05]  /*5200*/  FFMA R4, R31, R23, R4 ;  /* 0x000000171f047223 */ /* 0x000fca0000000004 */
[----:B------:R-:W-:-:S05]  /*5210*/  F2FP.BF16.F32.PACK_AB R4, RZ, R4 ;  /* 0x00000004ff04723e */ /* 0x000fca00000010ff */
[----:B------:R0:W-:Y:S01]  /*5220*/  STG.E.U16 desc[UR36][R12.64+0x52], R4 ;  /* 0x000052040c007986 */ /* 0x0001e2000c101524 */
[----:B------:R-:W-:Y:S05]  /*5230*/  BRA `(.L_x_74) ;  /* 0x0000000400c87947 */ /* 0x000fea0003800000 */
.L_x_29:
[----:B------:R-:W-:Y:S01]  /*5240*/  ULDC.64 UR4, c[0x0][0x5c0] ;  /* 0x0001700000047ab9 */ /* 0x000fe20000000a00 */
[----:B------:R-:W-:Y:S01]  /*5250*/  ISETP.GT.AND P3, PT, R8, 0x1, PT ;  /* 0x000000010800780c */ /* 0x000fe20003f64270 */
[-C--:B------:R-:W-:Y:S01]  /*5260*/  FMUL R40, R40, R23.reuse ;  /* 0x0000001728287220 */ /* 0x080fe20000400000 */
[----:B------:R-:W-:Y:S01]  /*5270*/  LEA R4, P0, R50, UR4, 0x1 ;  /* 0x0000000432047c11 */ /* 0x000fe2000f8008ff */
[-C--:B------:R-:W-:Y:S01]  /*5280*/  FMUL R41, R41, R23.reuse ;  /* 0x0000001729297220 */ /* 0x080fe20000400000 */
[----:B------:R-:W-:Y:S01]  /*5290*/  ISETP.GT.AND P1, PT, R3, 0x8, P1 ;  /* 0x000000080300780c */ /* 0x000fe20000f24270 */
[-C--:B------:R-:W-:Y:S01]  /*52a0*/  FMUL R42, R42, R23.reuse ;  /* 0x000000172a2a7220 */ /* 0x080fe20000400000 */
[----:B------:R-:W-:Y:S01]  /*52b0*/  LEA.HI.X R5, R50, UR5, R67, 0x1, P0 ;  /* 0x0000000532057c11 */ /* 0x000fe200080f0c43 */
[-C--:B------:R-:W-:Y:S01]  /*52c0*/  FMUL R43, R43, R23.reuse ;  /* 0x000000172b2b7220 */ /* 0x080fe20000400000 */
[----:B------:R-:W-:Y:S01]  /*52d0*/  ISETP.GT.AND P0, PT, R3, RZ, P3 ;  /* 0x000000ff0300720c */ /* 0x000fe20001f04270 */
[-C--:B------:R-:W-:Y:S01]  /*52e0*/  FMUL R44, R44, R23.reuse ;  /* 0x000000172c2c7220 */ /* 0x080fe20000400000 */
[----:B------:R-:W-:Y:S01]  /*52f0*/  F2FP.BF16.F32.PACK_AB R40, RZ, R40 ;  /* 0x00000028ff28723e */ /* 0x000fe200000010ff */
[----:B------:R-:W-:Y:S01]  /*5300*/  FMUL R45, R45, R23 ;  /* 0x000000172d2d7220 */ /* 0x000fe20000400000 */
[----:B------:R-:W-:Y:S01]  /*5310*/  F2FP.BF16.F32.PACK_AB R41, RZ, R41 ;  /* 0x00000029ff29723e */ /* 0x000fe200000010ff */
[-C--:B------:R-:W-:Y:S01]  /*5320*/  FMUL R46, R46, R23.reuse ;  /* 0x000000172e2e7220 */ /* 0x080fe20000400000 */
[----:B------:R-:W-:Y:S01]  /*5330*/  ISETP.GT.AND P3, PT, R3, 0x8, P3 ;  /* 0x000000080300780c */ /* 0x000fe20001f64270 */
[----:B------:R-:W-:Y:S01]  /*5340*/  @P2 STG.E.U16 desc[UR36][R4.64], R40 ;  /* 0x0000002804002986 */ /* 0x000fe2000c101524 */
[----:B------:R-:W-:Y:S01]  /*5350*/  ISETP.GT.AND P2, PT, R8, 0x8, PT ;  /* 0x000000080800780c */ /* 0x000fe20003f44270 */
[-C--:B------:R-:W-:Y:S01]  /*5360*/  FMUL R47, R47, R23.reuse ;  /* 0x000000172f2f7220 */ /* 0x080fe20000400000 */
[----:B------:R-:W-:Y:S01]  /*5370*/  SHF.L.U64.HI R59, R58, 0x4, R59 ;  /* 0x000000043a3b7819 */ /* 0x000fe2000001023b */
[-C--:B------:R-:W-:Y:S01]  /*5380*/  FMUL R32, R32, R23.reuse ;  /* 0x0000001720207220 */ /* 0x080fe20000400000 */
[----:B------:R-:W-:Y:S01]  /*5390*/  LEA R6, P4, R58, R4, 0x4 ;  /* 0x000000043a067211 */ /* 0x000fe200078820ff */
[----:B------:R-:W-:Y:S01]  /*53a0*/  @P0 STG.E.U16 desc[UR36][R4.64+0x2], R41 ;  /* 0x0000022904000986 */ /* 0x000fe2000c101524 */
[----:B------:R-:W-:Y:S01]  /*53b0*/  ISETP.GT.AND P5, PT, R3, RZ, P2 ;  /* 0x000000ff0300720c */ /* 0x000fe200017a4270 */
[-C--:B------:R-:W-:Y:S01]  /*53c0*/  FMUL R33, R33, R23.reuse ;  /* 0x0000001721217220 */ /* 0x080fe20000400000 */
[----:B------:R-:W-:Y:S01]  /*53d0*/  ISETP.GT.AND P0, PT, R8, 0x9, PT ;  /* 0x000000090800780c */ /* 0x000fe20003f04270 */
[----:B------:R-:W-:Y:S01]  /*53e0*/  IMAD.X R7, R59, 0x1, R5, P4 ;  /* 0x000000013b077824 */ /* 0x000fe200020e0605 */
[----:B------:R-:W-:Y:S01]  /*53f0*/  F2FP.BF16.F32.PACK_AB R42, RZ, R42 ;  /* 0x0000002aff2a723e */ /* 0x000fe200000010ff */
[----:B------:R-:W-:Y:S01]  /*5400*/  FMUL R34, R34, R23 ;  /* 0x0000001722227220 */ /* 0x000fe20000400000 */
[----:B------:R-:W-:Y:S01]  /*5410*/  F2FP.BF16.F32.PACK_AB R43, RZ, R43 ;  /* 0x0000002bff2b723e */ /* 0x000fe200000010ff */
[-C--:B------:R-:W-:Y:S01]  /*5420*/  FMUL R35, R35, R23.reuse ;  /* 0x0000001723237220 */ /* 0x080fe20000400000 */
[C---:B------:R-:W-:Y:S01]  /*5430*/  ISETP.GT.AND P4, PT, R3.reuse, RZ, P0 ;  /* 0x000000ff0300720c */ /* 0x040fe20000784270 */
[----:B------:R-:W-:Y:S01]  /*5440*/  @P1 STG.E.U16 desc[UR36][R6.64], R42 ;  /* 0x0000002a06001986 */ /* 0x000fe2000c101524 */
[----:B------:R-:W-:Y:S01]  /*5450*/  F2FP.BF16.F32.PACK_AB R44, RZ, R44 ;  /* 0x0000002cff2c723e */ /* 0x000fe200000010ff */
[-C--:B------:R-:W-:Y:S01]  /*5460*/  FMUL R36, R36, R23.reuse ;  /* 0x0000001724247220 */ /* 0x080fe20000400000 */
[----:B------:R-:W-:Y:S01]  /*5470*/  ISETP.GT.AND P2, PT, R3, 0x8, P2 ;  /* 0x000000080300780c */ /* 0x000fe20001744270 */
[----:B------:R-:W-:Y:S01]  /*5480*/  @P3 STG.E.U16 desc[UR36][R6.64+0x2], R43 ;  /* 0x0000022b06003986 */ /* 0x000fe2000c101524 */
[----:B------:R-:W-:Y:S01]  /*5490*/  ISETP.GT.AND P3, PT, R8, 0x10, PT ;  /* 0x000000100800780c */ /* 0x000fe20003f64270 */
[----:B------:R-:W-:Y:S01]  /*54a0*/  FMUL R37, R37, R23 ;  /* 0x0000001725257220 */ /* 0x000fe20000400000 */
[----:B------:R-:W-:Y:S01]  /*54b0*/  F2FP.BF16.F32.PACK_AB R45, RZ, R45 ;  /* 0x0000002dff2d723e */ /* 0x000fe200000010ff */
[----:B------:R-:W-:Y:S01]  /*54c0*/  @P5 STG.E.U16 desc[UR36][R4.64+0x10], R44 ;  /* 0x0000102c04005986 */ /* 0x000fe2000c101524 */
[C---:B------:R-:W-:Y:S01]  /*54d0*/  ISETP.GT.AND P0, PT, R3.reuse, 0x8, P0 ;  /* 0x000000080300780c */ /* 0x040fe20000704270 */
[-C--:B------:R-:W-:Y:S01]  /*54e0*/  FMUL R38, R38, R23.reuse ;  /* 0x0000001726267220 */ /* 0x080fe20000400000 */
[----:B------:R-:W-:Y:S01]  /*54f0*/  ISETP.GT.AND P5, PT, R3, RZ, P3 ;  /* 0x000000ff0300720c */ /* 0x000fe20001fa4270 */
[----:B------:R-:W-:Y:S01]  /*5500*/  @P4 STG.E.U16 desc[UR36][R4.64+0x12], R45 ;  /* 0x0000122d04004986 */ /* 0x000fe2000c101524 */
[----:B------:R-:W-:Y:S01]  /*5510*/  ISETP.GT.AND P1, PT, R8, 0x11, PT ;  /* 0x000000110800780c */ /* 0x000fe20003f24270 */
[-C--:B------:R-:W-:Y:S01]  /*5520*/  FMUL R39, R39, R23.reuse ;  /* 0x0000001727277220 */ /* 0x080fe20000400000 */
[----:B------:R-:W-:Y:S01]  /*5530*/  F2FP.BF16.F32.PACK_AB R46, RZ, R46 ;  /* 0x0000002eff2e723e */ /* 0x000fe200000010ff */
[-C--:B------:R-:W-:Y:S01]  /*5540*/  FMUL R24, R24, R23.reuse ;  /* 0x0000001718187220 */ /* 0x080fe20000400000 */
[----:B------:R-:W-:Y:S01]  /*5550*/  ISETP.GT.AND P4, PT, R3, RZ, P1 ;  /* 0x000000ff0300720c */ /* 0x000fe20000f84270 */
[----:B------:R-:W-:Y:S01]  /*5560*/  FMUL R25, R25, R23 ;  /* 0x0000001719197220 */ /* 0x000fe20000400000 */
[----:B------:R-:W-:Y:S01]  /*5570*/  F2FP.BF16.F32.PACK_AB R47, RZ, R47 ;  /* 0x0000002fff2f723e */ /* 0x000fe200000010ff */
[----:B------:R-:W-:Y:S01]  /*5580*/  @P2 STG.E.U16 desc[UR36][R6.64+0x10], R46 ;  /* 0x0000102e06002986 */ /* 0x000fe2000c101524 */
[----:B------:R-:W-:Y:S01]  /*5590*/  F2FP.BF16.F32.PACK_AB R32, RZ, R32 ;  /* 0x00000020ff20723e */ /* 0x000fe200000010ff */
[----:B------:R-:W-:Y:S01]  /*55a0*/  FMUL R26, R26, R23 ;  /* 0x000000171a1a7220 */ /* 0x000fe20000400000 */
[----:B------:R-:W-:Y:S01]  /*55b0*/  F2FP.BF16.F32.PACK_AB R33, RZ, R33 ;  /* 0x00000021ff21723e */ /* 0x000fe200000010ff */
[----:B------:R-:W-:Y:S01]  /*55c0*/  @P0 STG.E.U16 desc[UR36][R6.64+0x12], R47 ;  /* 0x0000122f06000986 */ /* 0x000fe2000c101524 */
[----:B------:R-:W-:Y:S01]  /*55d0*/  ISETP.GT.AND P0, PT, R3, 0x8, P3 ;  /* 0x000000080300780c */ /* 0x000fe20001f04270 */
[-C--:B------:R-:W-:Y:S01]  /*55e0*/  FMUL R27, R27, R23.reuse ;  /* 0x000000171b1b7220 */ /* 0x080fe20000400000 */
[----:B------:R-:W-:Y:S01]  /*55f0*/  F2FP.BF16.F32.PACK_AB R34, RZ, R34 ;  /* 0x00000022ff22723e */ /* 0x000fe200000010ff */
[----:B------:R-:W-:Y:S01]  /*5600*/  @P5 STG.E.U16 desc[UR36][R4.64+0x20], R32 ;  /* 0x0000202004005986 */ /* 0x000fe2000c101524 */
[----:B------:R-:W-:Y:S01]  /*5610*/  ISETP.GT.AND P5, PT, R3, 0x8, P1 ;  /* 0x000000080300780c */ /* 0x000fe20000fa4270 */
[-C--:B------:R-:W-:Y:S01]  /*5620*/  FMUL R28, R28, R23.reuse ;  /* 0x000000171c1c7220 */ /* 0x080fe20000400000 */
[C---:B------:R-:W-:Y:S01]  /*5630*/  ISETP.GT.AND P1, PT, R8.reuse, 0x19, PT ;  /* 0x000000190800780c */ /* 0x040fe20003f24270 */
[----:B------:R-:W-:Y:S01]  /*5640*/  @P4 STG.E.U16 desc[UR36][R4.64+0x22], R33 ;  /* 0x0000222104004986 */ /* 0x000fe2000c101524 */
[----:B------:R-:W-:Y:S01]  /*5650*/  ISETP.GT.AND P4, PT, R8, 0x18, PT ;  /* 0x000000180800780c */ /* 0x000fe20003f84270 */
[----:B------:R-:W-:Y:S01]  /*5660*/  FMUL R29, R29, R23 ;  /* 0x000000171d1d7220 */ /* 0x000fe20000400000 */
[----:B------:R-:W-:Y:S01]  /*5670*/  F2FP.BF16.F32.PACK_AB R35, RZ, R35 ;  /* 0x00000023ff23723e */ /* 0x000fe200000010ff */
[-C--:B------:R-:W-:Y:S01]  /*5680*/  FMUL R30, R30, R23.reuse ;  /* 0x000000171e1e7220 */ /* 0x080fe20000400000 */
[C---:B------:R-:W-:Y:S01]  /*5690*/  ISETP.GT.AND P2, PT, R3.reuse, RZ, P4 ;  /* 0x000000ff0300720c */ /* 0x040fe20002744270 */
[----:B------:R-:W-:Y:S01]  /*56a0*/  @P0 STG.E.U16 desc[UR36][R6.64+0x20], R34 ;  /* 0x0000202206000986 */ /* 0x000fe2000c101524 */
[----:B------:R-:W-:Y:S01]  /*56b0*/  ISETP.GT.AND P3, PT, R3, RZ, P1 ;  /* 0x000000ff0300720c */ /* 0x000fe20000f64270 */
[----:B------:R-:W-:Y:S01]  /*56c0*/  FMUL R31, R31, R23 ;  /* 0x000000171f1f7220 */ /* 0x000fe20000400000 */
[C---:B------:R-:W-:Y:S01]  /*56d0*/  ISETP.GT.AND P4, PT, R3.reuse, 0x8, P4 ;  /* 0x000000080300780c */ /* 0x040fe20002784270 */
[----:B------:R-:W-:Y:S01]  /*56e0*/  @P5 STG.E.U16 desc[UR36][R6.64+0x22], R35 ;  /* 0x0000222306005986 */ /* 0x000fe2000c101524 */
[----:B------:R-:W-:-:S02]  /*56f0*/  ISETP.GT.AND P5, PT, R3, 0x8, P1 ;  /* 0x000000080300780c */ /* 0x000fc40000fa4270 */
[----:B------:R-:W-:Y:S02]  /*5700*/  F2FP.BF16.F32.PACK_AB R36, RZ, R36 ;  /* 0x00000024ff24723e */ /* 0x000fe400000010ff */
[----:B------:R-:W-:Y:S02]  /*5710*/  F2FP.BF16.F32.PACK_AB R37, RZ, R37 ;  /* 0x00000025ff25723e */ /* 0x000fe400000010ff */
[----:B------:R-:W-:Y:S01]  /*5720*/  F2FP.BF16.F32.PACK_AB R38, RZ, R38 ;  /* 0x00000026ff26723e */ /* 0x000fe200000010ff */
[----:B------:R-:W-:Y:S01]  /*5730*/  @P2 STG.E.U16 desc[UR36][R4.64+0x30], R36 ;  /* 0x0000302404002986 */ /* 0x000fe2000c101524 */
[----:B------:R-:W-:Y:S02]  /*5740*/  F2FP.BF16.F32.PACK_AB R39, RZ, R39 ;  /* 0x00000027ff27723e */ /* 0x000fe400000010ff */
[C---:B------:R-:W-:Y:S01]  /*5750*/  ISETP.GT.AND P2, PT, R8.reuse, 0x21, PT ;  /* 0x000000210800780c */ /* 0x040fe20003f44270 */
[----:B------:R-:W-:Y:S01]  /*5760*/  @P3 STG.E.U16 desc[UR36][R4.64+0x32], R37 ;  /* 0x0000322504003986 */ /* 0x000fe2000c101524 */
[----:B------:R-:W-:-:S02]  /*5770*/  ISETP.GT.AND P3, PT, R8, 0x20, PT ;  /* 0x000000200800780c */ /* 0x000fc40003f64270 */
[----:B------:R-:W-:Y:S01]  /*5780*/  F2FP.BF16.F32.PACK_AB R24, RZ, R24 ;  /* 0x00000018ff18723e */ /* 0x000fe200000010ff */
[----:B------:R-:W-:Y:S01]  /*5790*/  @P4 STG.E.U16 desc[UR36][R6.64+0x30], R38 ;  /* 0x0000302606004986 */ /* 0x000fe2000c101524 */
[C---:B------:R-:W-:Y:S02]  /*57a0*/  ISETP.GT.AND P4, PT, R3.reuse, RZ, P2 ;  /* 0x000000ff0300720c */ /* 0x040fe40001784270 */
[----:B------:R-:W-:Y:S01]  /*57b0*/  F2FP.BF16.F32.PACK_AB R25, RZ, R25 ;  /* 0x00000019ff19723e */ /* 0x000fe200000010ff */
[----:B------:R-:W-:Y:S01]  /*57c0*/  @P5 STG.E.U16 desc[UR36][R6.64+0x32], R39 ;  /* 0x0000322706005986 */ /* 0x000fe2000c101524 */
[----:B------:R-:W-:Y:S02]  /*57d0*/  ISETP.GT.AND P5, PT, R3, RZ, P3 ;  /* 0x000000ff0300720c */ /* 0x000fe40001fa4270 */
[C---:B------:R-:W-:Y:S02]  /*57e0*/  ISETP.GT.AND P1, PT, R8.reuse, 0x28, PT ;  /* 0x000000280800780c */ /* 0x040fe40003f24270 */
[----:B------:R-:W-:-:S02]  /*57f0*/  ISETP.GT.AND P0, PT, R8, 0x29, PT ;  /* 0x000000290800780c */ /* 0x000fc40003f04270 */
[C---:B------:R-:W-:Y:S02]  /*5800*/  ISETP.GT.AND P3, PT, R3.reuse, 0x8, P3 ;  /* 0x000000080300780c */ /* 0x040fe40001f64270 */
[C---:B------:R-:W-:Y:S02]  /*5810*/  ISETP.GT.AND P2, PT, R3.reuse, 0x8, P2 ;  /* 0x000000080300780c */ /* 0x040fe40001744270 */
[----:B------:R-:W-:Y:S02]  /*5820*/  F2FP.BF16.F32.PACK_AB R26, RZ, R26 ;  /* 0x0000001aff1a723e */ /* 0x000fe400000010ff */
[----:B------:R-:W-:Y:S01]  /*5830*/  F2FP.BF16.F32.PACK_AB R27, RZ, R27 ;  /* 0x0000001bff1b723e */ /* 0x000fe200000010ff */
[----:B------:R-:W-:Y:S01]  /*5840*/  @P5 STG.E.U16 desc[UR36][R4.64+0x40], R24 ;  /* 0x0000401804005986 */ /* 0x000fe2000c101524 */
[C---:B------:R-:W-:Y:S02]  /*5850*/  ISETP.GT.AND P5, PT, R3.reuse, RZ, P0 ;  /* 0x000000ff0300720c */ /* 0x040fe400007a4270 */
[C---:B------:R-:W-:Y:S01]  /*5860*/  ISETP.GT.AND P0, PT, R3.reuse, 0x8, P0 ;  /* 0x000000080300780c */ /* 0x040fe20000704270 */
[----:B------:R-:W-:Y:S01]  /*5870*/  @P4 STG.E.U16 desc[UR36][R4.64+0x42], R25 ;  /* 0x0000421904004986 */ /* 0x000fe2000c101524 */
[----:B------:R-:W-:-:S02]  /*5880*/  ISETP.GT.AND P4, PT, R3, RZ, P1 ;  /* 0x000000ff0300720c */ /* 0x000fc40000f84270 */
[----:B------:R-:W-:Y:S01]  /*5890*/  ISETP.GT.AND P1, PT, R3, 0x8, P1 ;  /* 0x000000080300780c */ /* 0x000fe20000f24270 */
[----:B------:R-:W-:Y:S01]  /*58a0*/  @P3 STG.E.U16 desc[UR36][R6.64+0x40], R26 ;  /* 0x0000401a06003986 */ /* 0x000fe2000c101524 */
[----:B------:R-:W-:Y:S02]  /*58b0*/  F2FP.BF16.F32.PACK_AB R28, RZ, R28 ;  /* 0x0000001cff1c723e */ /* 0x000fe400000010ff */
[----:B------:R-:W-:Y:S01]  /*58c0*/  F2FP.BF16.F32.PACK_AB R29, RZ, R29 ;  /* 0x0000001dff1d723e */ /* 0x000fe200000010ff */
[----:B------:R-:W-:Y:S01]  /*58d0*/  @P2 STG.E.U16 desc[UR36][R6.64+0x42], R27 ;  /* 0x0000421b06002986 */ /* 0x000fe2000c101524 */
[----:B------:R-:W-:Y:S02]  /*58e0*/  F2FP.BF16.F32.PACK_AB R30, RZ, R30 ;  /* 0x0000001eff1e723e */ /* 0x000fe400000010ff */
[----:B------:R-:W-:-:S03]  /*58f0*/  F2FP.BF16.F32.PACK_AB R31, RZ, R31 ;  /* 0x0000001fff1f723e */ /* 0x000fc600000010ff */
[----:B------:R-:W-:Y:S04]  /*5900*/  @P4 STG.E.U16 desc[UR36][R4.64+0x50], R28 ;  /* 0x0000501c04004986 */ /* 0x000fe8000c101524 */
[----:B------:R0:W-:Y:S02]  /*5910*/  @P5 STG.E.U16 desc[UR36][R4.64+0x52], R29 ;  /* 0x0000521d04005986 */ /* 0x0001e4000c101524 */
[----:B0-----:R-:W-:Y:S02]  /*5920*/  @P1 IMAD.MOV.U32 R4, RZ, RZ, R6 ;  /* 0x000000ffff041224 */ /* 0x001fe400078e0006 */
[----:B------:R-:W-:-:S05]  /*5930*/  @P1 IMAD.MOV.U32 R5, RZ, RZ, R7 ;  /* 0x000000ffff051224 */ /* 0x000fca00078e0007 */
[----:B------:R0:W-:Y:S04]  /*5940*/  @P1 STG.E.U16 desc[UR36][R4.64+0x50], R30 ;  /* 0x0000501e04001986 */ /* 0x0001e8000c101524 */
[----:B------:R0:W-:Y:S02]  /*5950*/  @P0 STG.E.U16 desc[UR36][R6.64+0x52], R31 ;  /* 0x0000521f06000986 */ /* 0x0001e4000c101524 */
.L_x_74:
[----:B------:R-:W-:Y:S05]  /*5960*/  BSYNC B0 ;  /* 0x0000000000007941 */ /* 0x000fea0003800000 */
.L_x_28:
[----:B------:R-:W-:Y:S01]  /*5970*/  ULDC UR4, c[0x0][0xc] ;  /* 0x0000030000047ab9 */ /* 0x000fe20000000800 */
[----:B------:R-:W-:Y:S01]  /*5980*/  ULDC UR5, c[0x0][0x10] ;  /* 0x0000040000057ab9 */ /* 0x000fe20000000800 */
[----:B------:R-:W1:Y:S01]  /*5990*/  LDC R3, c[0x0][0x14] ;  /* 0x00000500ff037b82 */ /* 0x000e620000000800 */
[----:B------:R-:W-:Y:S01]  /*59a0*/  UIMAD.WIDE.U32 UR4, UR4, UR5, URZ ;  /* 0x00000005040472a5 */ /* 0x000fe2000f8e003f */
[----:B------:R-:W-:Y:S02]  /*59b0*/  IMAD.MOV.U32 R51, RZ, RZ, -0x1 ;  /* 0xffffffffff337424 */ /* 0x000fe400078e00ff */
[----:B------:R-:W-:-:S03]  /*59c0*/  IMAD.MOV.U32 R49, RZ, RZ, -0x1 ;  /* 0xffffffffff317424 */ /* 0x000fc600078e00ff */
[----:B-1----:R-:W-:-:S04]  /*59d0*/  IMAD.WIDE.U32 R16, R3, UR4, R16 ;  /* 0x0000000403107c25 */ /* 0x002fc8000f8e0010 */
[----:B------:R-:W-:Y:S01]  /*59e0*/  IMAD R3, R3, UR5, RZ ;  /* 0x0000000503037c24 */ /* 0x000fe2000f8e02ff */
[----:B------:R-:W-:Y:S02]  /*59f0*/  ULDC.64 UR4, c[0x0][0x650] ;  /* 0x0001940000047ab9 */ /* 0x000fe40000000a00 */
[----:B------:R-:W-:Y:S01]  /*5a00*/  ISETP.GE.U32.AND P0, PT, R16, UR4, PT ;  /* 0x0000000410007c0c */ /* 0x000fe2000bf06070 */
[--C-:B------:R-:W-:Y:S01]  /*5a10*/  IMAD.IADD R17, R17, 0x1, R3.reuse ;  /* 0x0000000111117824 */ /* 0x100fe200078e0203 */
[----:B------:R-:W-:-:S04]  /*5a20*/  PRMT R3, RZ, 0x7610, R3 ;  /* 0x00007610ff037816 */ /* 0x000fc80000000003 */
[----:B------:R-:W-:-:S13]  /*5a30*/  ISETP.GE.U32.AND.EX P0, PT, R17, UR5, PT, P0 ;  /* 0x0000000511007c0c */ /* 0x000fda000bf06100 */
[----:B------:R-:W-:Y:S05]  /*5a40*/  @P0 BRA `(.L_x_75) ;  /* 0x0000000400640947 */ /* 0x000fea0003800000 */
[----:B0-----:R-:W0:Y:S01]  /*5a50*/  S2R R12, SR_CTAID.X ;  /* 0x00000000000c7919 */ /* 0x001e220000002500 */
[----:B--234-:R-:W1:Y:S01]  /*5a60*/  LDC.64 R10, c[0x0][0x628] ;  /* 0x00018a00ff0a7b82 */ /* 0x01ce620000000a00 */
[----:B------:R-:W-:Y:S01]  /*5a70*/  ULDC UR4, c[0x0][0x150] ;  /* 0x0000540000047ab9 */ /* 0x000fe20000000800 */
[----:B------:R-:W-:Y:S01]  /*5a80*/  IMAD.MOV.U32 R8, RZ, RZ, R16 ;  /* 0x000000ffff087224 */ /* 0x000fe200078e0010 */
[----:B------:R-:W2:Y:S01]  /*5a90*/  S2R R24, SR_CTAID.Y ;  /* 0x0000000000187919 */ /* 0x000ea20000002600 */
[----:B------:R-:W-:-:S04]  /*5aa0*/  IMAD.MOV.U32 R9, RZ, RZ, R17 ;  /* 0x000000ffff097224 */ /* 0x000fc800078e0011 */
[----:B------:R-:W3:Y:S08]  /*5ab0*/  LDC R21, c[0x0][0x144] ;  /* 0x00005100ff157b82 */ /* 0x000ef00000000800 */
[----:B------:R-:W4:Y:S08]  /*5ac0*/  LDC R0, c[0x0][0x630] ;  /* 0x00018c00ff007b82 */ /* 0x000f300000000800 */
[----:B------:R-:W2:Y:S01]  /*5ad0*/  LDC.64 R14, c[0x0][0x620] ;  /* 0x00018800ff0e7b82 */ /* 0x000ea20000000a00 */
[----:B-1----:R-:W-:-:S04]  /*5ae0*/  ISETP.NE.U32.AND P0, PT, R10, RZ, PT ;  /* 0x000000ff0a00720c */ /* 0x002fc80003f05070 */
[----:B------:R-:W-:Y:S02]  /*5af0*/  ISETP.NE.AND.EX P0, PT, R11, RZ, PT, P0 ;  /* 0x000000ff0b00720c */ /* 0x000fe40003f05300 */
[----:B0-----:R-:W-:-:S05]  /*5b00*/  I2FP.F32.U32 R3, R12 ;  /* 0x0000000c00037245 */ /* 0x001fca0000201000 */
[----:B------:R-:W-:-:S04]  /*5b10*/  FMUL R3, R3, UR4 ;  /* 0x0000000403037c20 */ /* 0x000fc80008400000 */
[----:B------:R0:W1:Y:S02]  /*5b20*/  F2I.U32.TRUNC.NTZ R20, R3 ;  /* 0x0000000300147305 */ /* 0x000064000020f000 */
[----:B---34-:R-:W-:Y:S05]  /*5b30*/  @!P0 BRA `(.L_x_76) ;  /* 0x0000000000288947 */ /* 0x018fea0003800000 */
[----:B0-----:R-:W0:Y:S02]  /*5b40*/  LDC R3, c[0x0][0x634] ;  /* 0x00018d00ff037b82 */ /* 0x001e240000000800 */
        /* <DEDUP_REMOVED lines=9> */
.L_x_76:
[----:B------:R-:W3:Y:S01]  /*5be0*/  LDC.64 R28, c[0x0][0x640] ;  /* 0x00019000ff1c7b82 */ /* 0x000ee20000000a00 */
[-CC-:B------:R-:W-:Y:S01]  /*5bf0*/  SHF.R.U64 R49, R8, R0.reuse, R9.reuse ;  /* 0x0000000008317219 */ /* 0x180fe20000001209 */
[----:B-1----:R-:W-:Y:S01]  /*5c00*/  IMAD.MOV R20, RZ, RZ, -R20 ;  /* 0x000000ffff147224 */ /* 0x002fe200078e0a14 */
[----:B------:R-:W-:Y:S01]  /*5c10*/  SHF.R.U32.HI R0, RZ, R0, R9 ;  /* 0x00000000ff007219 */ /* 0x000fe20000011609 */
[----:B------:R-:W-:Y:S01]  /*5c20*/  ULDC UR4, c[0x0][0x154] ;  /* 0x0000550000047ab9 */ /* 0x000fe20000000800 */
[----:B0-----:R-:W-:Y:S01]  /*5c30*/  IADD3 R3, P0, RZ, -R49, RZ ;  /* 0x80000031ff037210 */ /* 0x001fe20007f1e0ff */
[----:B------:R-:W-:Y:S02]  /*5c40*/  IMAD R21, R21, R20, R12 ;  /* 0x0000001415157224 */ /* 0x000fe400078e020c */
[----:B------:R-:W0:Y:S01]  /*5c50*/  LDC R6, c[0x0][0x618] ;  /* 0x00018600ff067b82 */ /* 0x000e220000000800 */
[----:B------:R-:W-:Y:S02]  /*5c60*/  IMAD.MOV.U32 R7, RZ, RZ, 0x1 ;  /* 0x00000001ff077424 */ /* 0x000fe400078e00ff */
[----:B------:R-:W-:-:S04]  /*5c70*/  IMAD.X R5, RZ, RZ, ~R0, P0 ;  /* 0x000000ffff057224 */ /* 0x000fc800000e0e00 */
[-C--:B--2---:R-:W-:Y:S01]  /*5c80*/  IMAD R0, R5, R14.reuse, RZ ;  /* 0x0000000e05007224 */ /* 0x084fe200078e02ff */
[----:B------:R-:W1:Y:S01]  /*5c90*/  LDC R8, c[0x0][0x608] ;  /* 0x00018200ff087b82 */ /* 0x000e620000000800 */
[----:B------:R-:W-:-:S04]  /*5ca0*/  IMAD.WIDE.U32 R4, R3, R14, R16 ;  /* 0x0000000e03047225 */ /* 0x000fc800078e0010 */
[----:B------:R-:W-:Y:S01]  /*5cb0*/  IMAD R3, R3, R15, R0 ;  /* 0x0000000f03037224 */ /* 0x000fe200078e0200 */
[----:B------:R-:W-:Y:S02]  /*5cc0*/  I2FP.F32.U32 R0, R24 ;  /* 0x0000001800007245 */ /* 0x000fe40000201000 */
[----:B------:R-:W2:Y:S01]  /*5cd0*/  LDC R26, c[0x0][0x658] ;  /* 0x00019600ff1a7b82 */ /* 0x000ea20000000800 */
[----:B------:R-:W-:Y:S01]  /*5ce0*/  IMAD.IADD R3, R5, 0x1, R3 ;  /* 0x0000000105037824 */ /* 0x000fe200078e0203 */
[----:B---3--:R-:W-:Y:S01]  /*5cf0*/  ISETP.NE.U32.AND P0, PT, R28, RZ, PT ;  /* 0x000000ff1c00720c */ /* 0x008fe20003f05070 */
[----:B------:R-:W-:Y:S01]  /*5d00*/  FMUL R0, R0, UR4 ;  /* 0x0000000400007c20 */ /* 0x000fe20008400000 */
[----:B------:R-:W-:Y:S02]  /*5d10*/  IMAD.MOV.U32 R5, RZ, RZ, -0x1 ;  /* 0xffffffffff057424 */ /* 0x000fe400078e00ff */
[----:B------:R-:W-:Y:S01]  /*5d20*/  ISETP.NE.AND.EX P0, PT, R29, RZ, PT, P0 ;  /* 0x000000ff1d00720c */ /* 0x000fe20003f05300 */
[----:B------:R3:W4:Y:S01]  /*5d30*/  F2I.U32.TRUNC.NTZ R13, R0 ;  /* 0x00000000000d7305 */ /* 0x000722000020f000 */
[----:B------:R-:W3:Y:S01]  /*5d40*/  LDC R15, c[0x0][0x148] ;  /* 0x00005200ff0f7b82 */ /* 0x000ee20000000800 */
[----:B0-----:R-:W-:-:S02]  /*5d50*/  SHF.R.U64 R12, R4, R6, R3 ;  /* 0x00000006040c7219 */ /* 0x001fc40000001203 */
[----:B------:R-:W-:-:S05]  /*5d60*/  SHF.R.U32.HI R3, RZ, R6, R3 ;  /* 0x00000006ff037219 */ /* 0x000fca0000011603 */
[----:B------:R-:W0:Y:S01]  /*5d70*/  LDC R20, c[0x0][0x600] ;  /* 0x00018000ff147b82 */ /* 0x000e220000000800 */
[-CC-:B-1----:R-:W-:Y:S02]  /*5d80*/  SHF.R.U64 R10, R12, R8.reuse, R3.reuse ;  /* 0x000000080c0a7219 */ /* 0x182fe40000001203 */
[----:B------:R-:W-:-:S05]  /*5d90*/  SHF.R.U32.HI R3, RZ, R8, R3 ;  /* 0x00000008ff037219 */ /* 0x000fca0000011603 */
[----:B------:R-:W1:Y:S01]  /*5da0*/  LDC R27, c[0x0][0x648] ;  /* 0x00019200ff1b7b82 */ /* 0x000e620000000800 */
[-C--:B--2---:R-:W-:Y:S02]  /*5db0*/  SHF.L.U32 R4, R5, R26.reuse, RZ ;  /* 0x0000001a05047219 */ /* 0x084fe400000006ff */
[-CC-:B------:R-:W-:Y:S02]  /*5dc0*/  SHF.R.U64 R14, R10, R26.reuse, R3.reuse ;  /* 0x0000001a0a0e7219 */ /* 0x180fe40000001203 */
[----:B------:R-:W-:Y:S02]  /*5dd0*/  SHF.R.U32.HI R5, RZ, R26, R3 ;  /* 0x0000001aff057219 */ /* 0x000fe40000011603 */
[----:B------:R-:W-:Y:S01]  /*5de0*/  LOP3.LUT R25, RZ, R4, RZ, 0x33, !PT ;  /* 0x00000004ff197212 */ /* 0x000fe200078e33ff */
[----:B------:R-:W2:Y:S01]  /*5df0*/  LDC R30, c[0x0][0x638] ;  /* 0x00018e00ff1e7b82 */ /* 0x000ea20000000800 */
[----:B------:R-:W-:Y:S01]  /*5e00*/  SHF.L.U32 R26, R7, R26, RZ ;  /* 0x0000001a071a7219 */ /* 0x000fe200000006ff */
[----:B------:R-:W-:-:S06]  /*5e10*/  IMAD.MOV.U32 R4, RZ, RZ, R14 ;  /* 0x000000ffff047224 */ /* 0x000fcc00078e000e */
[----:B------:R-:W0:Y:S01]  /*5e20*/  LDC R31, c[0x0][0x610] ;  /* 0x00018400ff1f7b82 */ /* 0x000e220000000800 */
[----:B----4-:R-:W-:Y:S05]  /*5e30*/  @!P0 BRA `(.L_x_77) ;  /* 0x0000000000288947 */ /* 0x010fea0003800000 */
[----:B------:R-:W4:Y:S02]  /*5e40*/  LDC R3, c[0x0][0x64c] ;  /* 0x00019300ff037b82 */ /* 0x000f240000000800 */
[----:B----4-:R-:W-:-:S05]  /*5e50*/  IADD3 R3, P0, R14, R3, RZ ;  /* 0x000000030e037210 */ /* 0x010fca0007f1e0ff */
        /* <DEDUP_REMOVED lines=8> */
.L_x_77:
[----:B------:R-:W-:Y:S01]  /*5ee0*/  ISETP.NE.AND P0, PT, R2, 0x1, PT ;  /* 0x000000010200780c */ /* 0x000fe20003f05270 */
[----:B0-----:R-:W-:Y:S01]  /*5ef0*/  VIADD R7, R20, 0xffffffff ;  /* 0xffffffff14077836 */ /* 0x001fe20000000000 */
[----:B-1-3--:R-:W-:Y:S01]  /*5f00*/  SHF.R.U64 R0, R4, R27, R5 ;  /* 0x0000001b04007219 */ /* 0x00afe20000001205 */
[----:B------:R-:W-:Y:S01]  /*5f10*/  IMAD.MOV R13, RZ, RZ, -R13 ;  /* 0x000000ffff0d7224 */ /* 0x000fe200078e0a0d */
[----:B------:R-:W-:Y:S01]  /*5f20*/  LOP3.LUT R5, R10, R25, RZ, 0xc0, !PT ;  /* 0x000000190a057212 */ /* 0x000fe200078ec0ff */
[----:B------:R-:W-:Y:S01]  /*5f30*/  IMAD.MOV.U32 R4, RZ, RZ, 0x1 ;  /* 0x00000001ff047424 */ /* 0x000fe200078e00ff */
[----:B------:R-:W-:Y:S01]  /*5f40*/  LOP3.LUT R12, R12, R7, RZ, 0xc0, !PT ;  /* 0x000000070c0c7212 */ /* 0x000fe200078ec0ff */
[----:B------:R-:W-:Y:S02]  /*5f50*/  IMAD.MOV R3, RZ, RZ, -R0 ;  /* 0x000000ffff037224 */ /* 0x000fe400078e0a00 */
[----:B------:R-:W-:Y:S02]  /*5f60*/  IMAD R0, R26, R0, R5 ;  /* 0x000000001a007224 */ /* 0x000fe400078e0205 */
[----:B--2---:R-:W-:-:S02]  /*5f70*/  IMAD R3, R3, R30, R14 ;  /* 0x0000001e03037224 */ /* 0x004fc400078e020e */
[----:B------:R-:W-:Y:S02]  /*5f80*/  @P0 IMAD R21, R15, R13, R24 ;  /* 0x0000000d0f150224 */ /* 0x000fe400078e0218 */
[----:B------:R-:W-:Y:S01]  /*5f90*/  IMAD R5, R3, R20, R12 ;  /* 0x0000001403057224 */ /* 0x000fe200078e020c */
[----:B------:R-:W-:Y:S01]  /*5fa0*/  PRMT R3, R4, 0x7610, R3 ;  /* 0x0000761004037816 */ /* 0x000fe20000000003 */
[----:B------:R-:W-:-:S05]  /*5fb0*/  IMAD R0, R0, R31, R21 ;  /* 0x0000001f00007224 */ /* 0x000fca00078e0215 */
[----:B------:R-:W-:Y:S02]  /*5fc0*/  SEL R51, R5, R0, !P0 ;  /* 0x0000000005337207 */ /* 0x000fe40004000000 */
[----:B------:R-:W-:-:S07]  /*5fd0*/  SEL R0, R0, R5, !P0 ;  /* 0x0000000500007207 */ /* 0x000fce0004000000 */
.L_x_75:
[----:B------:R-:W-:Y:S01]  /*5fe0*/  LOP3.LUT P0, RZ, R3, 0xff, RZ, 0xc0, !PT ;  /* 0x000000ff03ff7812 */ /* 0x000fe2000780c0ff */
[----:B------:R-:W-:-:S12]  /*5ff0*/  IMAD.MOV.U32 R50, RZ, RZ, R0 ;  /* 0x000000ffff327224 */ /* 0x000fd800078e0000 */
[----:B------:R-:W-:Y:S05]  /*6000*/  @P0 BRA `(.L_x_78) ;  /* 0xffffffac00b80947 */ /* 0x000fea000383ffff */
[----:B------:R-:W-:Y:S05]  /*6010*/  EXIT ;  /* 0x000000000000794d */ /* 0x000fea0003800000 */
.L_x_3:
[----:B0-----:R-:W-:Y:S01]  /*6020*/  ULDC.64 UR4, c[0x0][0x650] ;  /* 0x0001940000047ab9 */ /* 0x001fe20000000a00 */
        /* <DEDUP_REMOVED lines=25> */
.L_x_80:
[--C-:B------:R-:W-:Y:S01]  /*61c0*/  SHF.R.U64 R12, R10, R14, R11.reuse ;  /* 0x0000000e0a0c7219 */ /* 0x100fe2000000120b */
[----:B------:R-:W0:Y:S01]  /*61d0*/  LDC R22, c[0x0][0x618] ;  /* 0x00018600ff167b82 */ /* 0x000e220000000800 */
[----:B------:R-:W-:Y:S01]  /*61e0*/  I2FP.F32.U32 R6, R4 ;  /* 0x0000000400067245 */ /* 0x000fe20000201000 */
[----:B------:R-:W-:Y:S01]  /*61f0*/  ULDC UR4, c[0x0][0x150] ;  /* 0x0000540000047ab9 */ /* 0x000fe20000000800 */
[----:B------:R-:W-:Y:S02]  /*6200*/  SHF.R.U32.HI R5, RZ, R14, R11 ;  /* 0x0000000eff057219 */ /* 0x000fe4000001160b */
[----:B------:R-:W-:Y:S01]  /*6210*/  IADD3 R9, P0, RZ, -R12, RZ ;  /* 0x8000000cff097210 */ /* 0x000fe20007f1e0ff */
[----:B------:R-:W-:Y:S01]  /*6220*/  FMUL R11, R6, UR4 ;  /* 0x00000004060b7c20 */ /* 0x000fe20008400000 */
[----:B------:R-:W-:Y:S01]  /*6230*/  ULDC UR4, c[0x0][0x154] ;  /* 0x0000550000047ab9 */ /* 0x000fe20000000800 */
[----:B------:R-:W1:Y:S02]  /*6240*/  LDC.64 R24, c[0x0][0x640] ;  /* 0x00019000ff187b82 */ /* 0x000e640000000a00 */
[----:B------:R-:W-:-:S02]  /*6250*/  IMAD.X R5, RZ, RZ, ~R5, P0 ;  /* 0x000000ffff057224 */ /* 0x000fc400000e0e05 */
[----:B------:R-:W2:Y:S01]  /*6260*/  F2I.U32.TRUNC.NTZ R11, R11 ;  /* 0x0000000b000b7305 */ /* 0x000ea2000020f000 */
[----:B------:R-:W-:-:S03]  /*6270*/  IMAD.WIDE.U32 R6, R9, R20, R16 ;  /* 0x0000001409067225 */ /* 0x000fc600078e0010 */
[----:B------:R-:W3:Y:S01]  /*6280*/  LDC R13, c[0x0][0x144] ;  /* 0x00005100ff0d7b82 */ /* 0x000ee20000000800 */
[----:B------:R-:W-:-:S04]  /*6290*/  IMAD R8, R5, R20, RZ ;  /* 0x0000001405087224 */ /* 0x000fc800078e02ff */
[----:B------:R-:W-:Y:S02]  /*62a0*/  IMAD R5, R9, R21, R8 ;  /* 0x0000001509057224 */ /* 0x000fe400078e0208 */
[----:B------:R-:W-:Y:S01]  /*62b0*/  IMAD.MOV.U32 R8, RZ, RZ, -0x1 ;  /* 0xffffffffff087424 */ /* 0x000fe200078e00ff */
[----:B------:R-:W4:Y:S01]  /*62c0*/  LDC R14, c[0x0][0x608] ;  /* 0x00018200ff0e7b82 */ /* 0x000f220000000800 */
[----:B------:R-:W-:Y:S01]  /*62d0*/  IMAD.IADD R5, R7, 0x1, R5 ;  /* 0x0000000107057824 */ /* 0x000fe200078e0205 */
[----:B------:R-:W-:-:S04]  /*62e0*/  I2FP.F32.U32 R7, R3 ;  /* 0x0000000300077245 */ /* 0x000fc80000201000 */
[-C--:B0-----:R-:W-:Y:S01]  /*62f0*/  SHF.R.U64 R10, R6, R22.reuse, R5 ;  /* 0x00000016060a7219 */ /* 0x081fe20000001205 */
[----:B--2---:R-:W-:Y:S01]  /*6300*/  IMAD.MOV R6, RZ, RZ, -R11 ;  /* 0x000000ffff067224 */ /* 0x004fe200078e0a0b */
[----:B------:R-:W0:Y:S01]  /*6310*/  LDC R9, c[0x0][0x658] ;  /* 0x00019600ff097b82 */ /* 0x000e220000000800 */
[----:B-1----:R-:W-:Y:S01]  /*6320*/  ISETP.NE.U32.AND P0, PT, R24, RZ, PT ;  /* 0x000000ff1800720c */ /* 0x002fe20003f05070 */
[----:B------:R-:W-:Y:S01]  /*6330*/  FMUL R7, R7, UR4 ;  /* 0x0000000407077c20 */ /* 0x000fe20008400000 */
[----:B------:R-:W-:Y:S02]  /*6340*/  SHF.R.U32.HI R5, RZ, R22, R5 ;  /* 0x00000016ff057219 */ /* 0x000fe40000011605 */
[----:B------:R-:W-:-:S03]  /*6350*/  ISETP.NE.AND.EX P0, PT, R25, RZ, PT, P0 ;  /* 0x000000ff1900720c */ /* 0x000fc60003f05300 */
[----:B------:R-:W1:Y:S01]  /*6360*/  LDC R20, c[0x0][0x148] ;  /* 0x00005200ff147b82 */ /* 0x000e620000000800 */
[----:B---3--:R-:W-:Y:S02]  /*6370*/  IMAD R23, R13, R6, R4 ;  /* 0x000000060d177224 */ /* 0x008fe400078e0204 */
[----:B------:R-:W-:-:S05]  /*6380*/  IMAD.MOV.U32 R6, RZ, RZ, 0x1 ;  /* 0x00000001ff067424 */ /* 0x000fca00078e00ff */
[----:B------:R-:W2:Y:S01]  /*6390*/  LDC R21, c[0x0][0x600] ;  /* 0x00018000ff157b82 */ /* 0x000ea20000000800 */
[-CC-:B----4-:R-:W-:Y:S02]  /*63a0*/  SHF.R.U64 R13, R10, R14.reuse, R5.reuse ;  /* 0x0000000e0a0d7219 */ /* 0x190fe40000001205 */
[----:B------:R-:W-:Y:S02]  /*63b0*/  SHF.R.U32.HI R4, RZ, R14, R5 ;  /* 0x0000000eff047219 */ /* 0x000fe40000011605 */
[----:B------:R3:W4:Y:S03]  /*63c0*/  F2I.U32.TRUNC.NTZ R14, R7 ;  /* 0x00000007000e7305 */ /* 0x000726000020f000 */
[----:B------:R-:W1:Y:S01]  /*63d0*/  LDC R26, c[0x0][0x648] ;  /* 0x00019200ff1a7b82 */ /* 0x000e620000000800 */
[-C--:B0-----:R-:W-:Y:S02]  /*63e0*/  SHF.R.U64 R15, R13, R9.reuse, R4 ;  /* 0x000000090d0f7219 */ /* 0x081fe40000001204 */
[----:B------:R-:W-:-:S02]  /*63f0*/  SHF.L.U32 R8, R8, R9, RZ ;  /* 0x0000000908087219 */ /* 0x000fc400000006ff */
[-C--:B------:R-:W-:Y:S01]  /*6400*/  SHF.R.U32.HI R5, RZ, R9.reuse, R4 ;  /* 0x00000009ff057219 */ /* 0x080fe20000011604 */
[----:B------:R-:W-:Y:S01]  /*6410*/  IMAD.MOV.U32 R4, RZ, RZ, R15 ;  /* 0x000000ffff047224 */ /* 0x000fe200078e000f */
[----:B------:R-:W-:Y:S01]  /*6420*/  SHF.L.U32 R22, R6, R9, RZ ;  /* 0x0000000906167219 */ /* 0x000fe200000006ff */
[----:B------:R-:W0:Y:S01]  /*6430*/  LDC R27, c[0x0][0x638] ;  /* 0x00018e00ff1b7b82 */ /* 0x000e220000000800 */
[----:B------:R-:W-:-:S07]  /*6440*/  LOP3.LUT R28, RZ, R8, RZ, 0x33, !PT ;  /* 0x00000008ff1c7212 */ /* 0x000fce00078e33ff */
        /* <DEDUP_REMOVED lines=12> */
.L_x_81:
[----:B------:R-:W-:Y:S01]  /*6510*/  ISETP.NE.AND P0, PT, R2, 0x1, PT ;  /* 0x000000010200780c */ /* 0x000fe20003f05270 */
[----:B--2---:R-:W-:Y:S01]  /*6520*/  VIADD R7, R21, 0xffffffff ;  /* 0xffffffff15077836 */ /* 0x004fe20000000000 */
[----:B-1----:R-:W-:Y:S01]  /*6530*/  SHF.R.U64 R5, R4, R26, R5 ;  /* 0x0000001a04057219 */ /* 0x002fe20000001205 */
[----:B------:R-:W-:Y:S01]  /*6540*/  IMAD.MOV R14, RZ, RZ, -R14 ;  /* 0x000000ffff0e7224 */ /* 0x000fe200078e0a0e */
[----:B------:R-:W-:Y:S01]  /*6550*/  LOP3.LUT R4, R13, R28, RZ, 0xc0, !PT ;  /* 0x0000001c0d047212 */ /* 0x000fe200078ec0ff */
[----:B------:R-:W-:Y:S01]  /*6560*/  IMAD.MOV.U32 R8, RZ, RZ, R12 ;  /* 0x000000ffff087224 */ /* 0x000fe200078e000c */
[----:B------:R-:W-:Y:S01]  /*6570*/  LOP3.LUT R10, R10, R7, RZ, 0xc0, !PT ;  /* 0x000000070a0a7212 */ /* 0x000fe200078ec0ff */
[----:B------:R-:W-:Y:S02]  /*6580*/  IMAD.MOV R6, RZ, RZ, -R5 ;  /* 0x000000ffff067224 */ /* 0x000fe400078e0a05 */
[----:B------:R-:W-:-:S04]  /*6590*/  IMAD R4, R22, R5, R4 ;  /* 0x0000000516047224 */ /* 0x000fc800078e0204 */
[----:B------:R-:W-:Y:S02]  /*65a0*/  @P0 IMAD R23, R20, R14, R3 ;  /* 0x0000000e14170224 */ /* 0x000fe400078e0203 */
[----:B0-----:R-:W-:Y:S02]  /*65b0*/  IMAD R3, R6, R27, R15 ;  /* 0x0000001b06037224 */ /* 0x001fe400078e020f */
[----:B------:R-:W-:Y:S02]  /*65c0*/  IMAD R7, R4, R29, R23 ;  /* 0x0000001d04077224 */ /* 0x000fe400078e0217 */
[----:B------:R-:W-:Y:S02]  /*65d0*/  IMAD R4, R3, R21, R10 ;  /* 0x0000001503047224 */ /* 0x000fe400078e020a */
[----:B------:R-:W-:-:S03]  /*65e0*/  IMAD.MOV.U32 R6, RZ, RZ, 0x1 ;  /* 0x00000001ff067424 */ /* 0x000fc600078e00ff */
[----:B------:R-:W-:Y:S02]  /*65f0*/  SEL R9, R4, R7, !P0 ;  /* 0x0000000704097207 */ /* 0x000fe40004000000 */
[----:B------:R-:W-:-:S07]  /*6600*/  SEL R7, R7, R4, !P0 ;  /* 0x0000000407077207 */ /* 0x000fce0004000000 */
.L_x_79:
[----:B------:R-:W-:-:S08]  /*6610*/  NOP ;  /* 0x0000000000007918 */ /* 0x000fd00000000000 */
[----:B------:R-:W0:-:S00]  /*6620*/  USETMAXREG.DEALLOC.CTAPOOL 0x28 ;  /* 0x00000028000079c8 */ /* 0x000e0000080e0500 */
[----:B0-----:R-:W-:-:S13]  /*6630*/  ISETP.NE.AND P0, PT, R0, RZ, PT ;  /* 0x000000ff0000720c */ /* 0x001fda0003f05270 */
[----:B------:R-:W-:Y:S05]  /*6640*/  @P0 EXIT ;  /* 0x000000000000094d */ /* 0x000fea0003800000 */
[----:B------:R-:W-:Y:S01]  /*6650*/  LOP3.LUT P0, RZ, R6, 0xff, RZ, 0xc0, !PT ;  /* 0x000000ff06ff7812 */ /* 0x000fe2000780c0ff */
[----:B------:R-:W-:Y:S02]  /*6660*/  IMAD.MOV.U32 R3, RZ, RZ, 0x1 ;  /* 0x00000001ff037424 */ /* 0x000fe400078e00ff */
[----:B------:R-:W-:-:S10]  /*6670*/  IMAD.MOV.U32 R0, RZ, RZ, RZ ;  /* 0x000000ffff007224 */ /* 0x000fd400078e00ff */
[----:B------:R-:W-:Y:S05]  /*6680*/  @!P0 BRA `(.L_x_82) ;  /* 0x0000000c00bc8947 */ /* 0x000fea0003800000 */
[----:B------:R-:W0:Y:S01]  /*6690*/  LDC R0, c[0x0][0x28c] ;  /* 0x0000a300ff007b82 */ /* 0x000e220000000800 */
[----:B------:R-:W-:Y:S01]  /*66a0*/  ULDC UR21, c[0x0][0x658] ;  /* 0x0001960000157ab9 */ /* 0x000fe20000000800 */
[----:B------:R-:W-:Y:S01]  /*66b0*/  UMOV UR5, 0xffffffff ;  /* 0xffffffff00057882 */ /* 0x000fe20000000000 */
[----:B------:R-:W-:Y:S01]  /*66c0*/  ULDC UR4, c[0x0][0xc] ;  /* 0x0000030000047ab9 */ /* 0x000fe20000000800 */
[----:B------:R-:W-:Y:S01]  /*66d0*/  USHF.L.U32 UR29, UR5, UR21, URZ ;  /* 0x00000015051d7299 */ /* 0x000fe2000800063f */
[C---:B------:R-:W-:Y:S01]  /*66e0*/  LOP3.LUT P2, RZ, R18.reuse, 0x7f, RZ, 0xc0, !PT ;  /* 0x0000007f12ff7812 */ /* 0x040fe2000784c0ff */
[----:B------:R-:W-:Y:S01]  /*66f0*/  UMOV UR6, 0x1 ;  /* 0x0000000100067882 */ /* 0x000fe20000000000 */
[----:B------:R-:W-:Y:S01]  /*6700*/  ULDC UR5, c[0x0][0x10] ;  /* 0x0000040000057ab9 */ /* 0x000fe20000000800 */
[----:B------:R-:W-:Y:S01]  /*6710*/  LOP3.LUT P0, RZ, R18, 0x1f, RZ, 0xc0, !PT ;  /* 0x0000001f12ff7812 */ /* 0x000fe2000780c0ff */
[----:B------:R-:W-:Y:S01]  /*6720*/  UIMAD.WIDE.U32 UR4, UR4, UR5, URZ ;  /* 0x00000005040472a5 */ /* 0x000fe2000f8e003f */
[----:B------:R-:W-:Y:S01]  /*6730*/  BSSY B0, `(.L_x_82) ;  /* 0x00000e4000007945 */ /* 0x000fe20003800000 */
[----:B------:R-:W-:Y:S01]  /*6740*/  USHF.L.U32 UR21, UR6, UR21, URZ ;  /* 0x0000001506157299 */ /* 0x000fe2000800063f */
[----:B------:R-:W-:Y:S01]  /*6750*/  IMAD.MOV.U32 R11, RZ, RZ, 0x1 ;  /* 0x00000001ff0b7424 */ /* 0x000fe200078e00ff */
[----:B------:R-:W-:Y:S01]  /*6760*/  LOP3.LUT R18, R19, 0x2, RZ, 0xfc, !PT ;  /* 0x0000000213127812 */ /* 0x000fe200078efcff */
[----:B------:R-:W-:Y:S01]  /*6770*/  ULDC UR6, c[0x0][0x14] ;  /* 0x0000050000067ab9 */ /* 0x000fe20000000800 */
[----:B------:R-:W-:Y:S01]  /*6780*/  PLOP3.LUT P0, PT, P0, P2, PT, 0x8a, 0x0 ;  /* 0x000000000000781c */ /* 0x000fe20000705172 */
[----:B------:R-:W-:-:S02]  /*6790*/  UIMAD.WIDE.U32 UR22, UR4, UR6, URZ ;  /* 0x00000006041672a5 */ /* 0x000fc4000f8e003f */
[----:B------:R-:W-:Y:S01]  /*67a0*/  UIMAD UR37, UR5, UR6, URZ ;  /* 0x00000006052572a4 */ /* 0x000fe2000f8e023f */
[----:B------:R-:W-:Y:S01]  /*67b0*/  ULDC UR13, c[0x0][0x600] ;  /* 0x00018000000d7ab9 */ /* 0x000fe20000000800 */
[----:B------:R-:W-:Y:S02]  /*67c0*/  ULOP3.LUT UR29, URZ, UR29, URZ, 0x33, !UPT ;  /* 0x0000001d3f1d7292 */ /* 0x000fe4000f8e333f */
[----:B------:R-:W-:Y:S01]  /*67d0*/  UIADD3 UR13, UR13, -0x1, URZ ;  /* 0xffffffff0d0d7890 */ /* 0x000fe2000fffe03f */
[----:B0-----:R-:W-:Y:S01]  /*67e0*/  VIADD R0, R0, 0xff ;  /* 0x000000ff00007836 */ /* 0x001fe20000000000 */
[----:B------:R-:W-:Y:S01]  /*67f0*/  UIADD3 UR37, UR23, UR37, URZ ;  /* 0x0000002517257290 */ /* 0x000fe2000fffe03f */
[----:B------:R-:W-:-:S03]  /*6800*/  ULDC.64 UR30, c[0x0][0x198] ;  /* 0x00006600001e7ab9 */ /* 0x000fc60000000a00 */
[----:B------:R-:W-:-:S04]  /*6810*/  SHF.R.S32.HI R3, RZ, 0x1f, R0 ;  /* 0x0000001fff037819 */ /* 0x000fc80000011400 */
[----:B------:R-:W-:Y:S01]  /*6820*/  LEA.HI R3, R3, R0, RZ, 0x8 ;  /* 0x0000000003037211 */ /* 0x000fe200078f40ff */
[----:B------:R-:W-:-:S03]  /*6830*/  IMAD.MOV.U32 R0, RZ, RZ, RZ ;  /* 0x000000ffff007224 */ /* 0x000fc600078e00ff */
[----:B------:R-:W-:Y:S01]  /*6840*/  SHF.R.S32.HI R13, RZ, 0x8, R3 ;  /* 0x00000008ff0d7819 */ /* 0x000fe20000011403 */
[----:B------:R-:W-:-:S04]  /*6850*/  IMAD.MOV.U32 R3, RZ, RZ, 0x1 ;  /* 0x00000001ff037424 */ /* 0x000fc800078e00ff */
[----:B------:R-:W-:-:S07]  /*6860*/  VIADD R10, R13, 0x1 ;  /* 0x000000010d0a7836 */ /* 0x000fce0000000000 */
.L_x_94:
[----:B------:R-:W-:-:S03]  /*6870*/  UMOV UR4, 0xffffffff ;  /* 0xffffffff00047882 */ /* 0x000fc60000000000 */
[----:B------:R-:W-:Y:S05]  /*6880*/  BRA.DIV UR4, `(.L_x_83) ;  /* 0x0000000e04e07947 */ /* 0x000fea000b800000 */
[----:B------:R-:W-:-:S13]  /*6890*/  ELECT P6, URZ, PT ;  /* 0x00000000003f782f */ /* 0x000fda00038c0000 */
.L_x_103:
[----:B------:R-:W0:Y:S01]  /*68a0*/  LDC R4, c[0x0][0x28c] ;  /* 0x0000a300ff047b82 */ /* 0x000e220000000800 */
[----:B------:R-:W-:Y:S01]  /*68b0*/  BSSY B1, `(.L_x_84) ;  /* 0x0000059000017945 */ /* 0x000fe20003800000 */
[----:B0-----:R-:W-:-:S13]  /*68c0*/  ISETP.LT.OR P6, PT, R4, 0x1, !P6 ;  /* 0x000000010400780c */ /* 0x001fda00077c1670 */
[----:B------:R-:W-:Y:S05]  /*68d0*/  @P6 BRA `(.L_x_85) ;  /* 0x0000000400586947 */ /* 0x000fea0003800000 */
[----:B------:R-:W-:Y:S02]  /*68e0*/  IMAD.SHL.U32 R14, R7, 0x80, RZ ;  /* 0x00000080070e7824 */ /* 0x000fe400078e00ff */
[----:B------:R-:W-:Y:S02]  /*68f0*/  IMAD R15, R9, 0x30, RZ ;  /* 0x00000030090f7824 */ /* 0x000fe400078e02ff */
[----:B------:R-:W-:Y:S02]  /*6900*/  IMAD.MOV.U32 R20, RZ, RZ, RZ ;  /* 0x000000ffff147224 */ /* 0x000fe400078e00ff */
[----:B------:R-:W-:Y:S02]  /*6910*/  IMAD.MOV.U32 R4, RZ, RZ, R10 ;  /* 0x000000ffff047224 */ /* 0x000fe400078e000a */
[----:B------:R-:W-:Y:S02]  /*6920*/  IMAD.MOV.U32 R5, RZ, RZ, R3 ;  /* 0x000000ffff057224 */ /* 0x000fe400078e0003 */
[----:B------:R-:W-:-:S07]  /*6930*/  IMAD.MOV.U32 R6, RZ, RZ, R0 ;  /* 0x000000ffff067224 */ /* 0x000fce00078e0000 */
.L_x_89:
[----:B------:R-:W0:Y:S01]  /*6940*/  S2R R12, SR_CgaCtaId ;  /* 0x00000000000c7919 */ /* 0x000e220000008800 */
[----:B------:R-:W-:Y:S01]  /*6950*/  MOV R7, 0x400 ;  /* 0x0000040000077802 */ /* 0x000fe20000000f00 */
[----:B------:R-:W1:Y:S03]  /*6960*/  @!P2 LDC R9, c[0x0][0x500] ;  /* 0x00014000ff09ab82 */ /* 0x000e660000000800 */
[----:B0-----:R-:W-:Y:S02]  /*6970*/  LEA R21, R12, R7, 0x18 ;  /* 0x000000070c157211 */ /* 0x001fe400078ec0ff */
[----:B------:R-:W-:-:S03]  /*6980*/  SHF.L.U32 R7, R5, 0x1f, RZ ;  /* 0x0000001f05077819 */ /* 0x000fc600000006ff */
[----:B------:R-:W-:-:S04]  /*6990*/  IMAD R12, R6, 0x8, R21 ;  /* 0x00000008060c7824 */ /* 0x000fc800078e0215 */
[----:B------:R-:W0:Y:S02]  /*69a0*/  SYNCS.PHASECHK.TRANS64.TRYWAIT P1, [R12+URZ+0x10], R7 ;  /* 0x000010070c0075a7 */ /* 0x000e24000802017f */
[----:B01----:R-:W-:Y:S05]  /*69b0*/  @!P1 BRA `(.L_x_86) ;  /* 0x0000000c00b49947 */ /* 0x003fea0003800000 */
.L_x_104:
[----:B0-----:R-:W-:Y:S01]  /*69c0*/  PRMT R7, R18, 0x9910, RZ ;  /* 0x0000991012077816 */ /* 0x001fe200000000ff */
[----:B------:R0:W-:Y:S03]  /*69d0*/  @!P2 SYNCS.ARRIVE.TRANS64 RZ, [R12+URZ], R9 ;  /* 0x000000090cffa9a7 */ /* 0x0001e6000800003f */
[----:B------:R-:W-:-:S13]  /*69e0*/  ISETP.NE.AND P1, PT, R7, 0x2, PT ;  /* 0x000000020700780c */ /* 0x000fda0003f25270 */
[----:B0-----:R-:W-:Y:S05]  /*69f0*/  @P1 BRA `(.L_x_87) ;  /* 0x0000000000041947 */ /* 0x001fea0003800000 */
[----:B------:R-:W-:Y:S01]  /*6a00*/  BPT.TRAP 0x1 ;  /* 0x000000040000795c */ /* 0x000fe20000300000 */
.L_x_87:
[----:B------:R-:W-:Y:S05]  /*6a10*/  @P0 BRA `(.L_x_88) ;  /* 0x0000000000040947 */ /* 0x000fea0003800000 */
[----:B------:R-:W-:Y:S01]  /*6a20*/  BPT.TRAP 0x1 ;  /* 0x000000040000795c */ /* 0x000fe20000300000 */
.L_x_88:
[--C-:B------:R-:W-:Y:S01]  /*6a30*/  IMAD R7, R6, 0x10000, R21.reuse ;  /* 0x0001000006077824 */ /* 0x100fe200078e0215 */
[----:B------:R-:W-:Y:S01]  /*6a40*/  R2UR UR10, R20 ;  /* 0x00000000140a72ca */ /* 0x000fe200000e0000 */
[----:B------:R-:W-:Y:S01]  /*6a50*/  IMAD R21, R6, 0x6000, R21 ;  /* 0x0000600006157824 */ /* 0x000fe200078e0215 */
[----:B------:R-:W-:Y:S01]  /*6a60*/  R2UR UR9, R12 ;  /* 0x000000000c0972ca */ /* 0x000fe200000e0000 */
[----:B------:R-:W-:Y:S01]  /*6a70*/  UIADD3 UR14, UP0, UR30, 0xf0, URZ ;  /* 0x000000f01e0e7890 */ /* 0x000fe2000ff1e03f */
[----:B------:R-:W-:Y:S01]  /*6a80*/  R2UR UR40, R7 ;  /* 0x00000000072872ca */ /* 0x000fe200000e0000 */
[----:B------:R-:W-:Y:S01]  /*6a90*/  VIADD R4, R4, 0xffffffff ;  /* 0xffffffff04047836 */ /* 0x000fe20000000000 */
[----:B------:R-:W-:Y:S01]  /*6aa0*/  R2UR UR18, R21 ;  /* 0x00000000151272ca */ /* 0x000fe200000e0000 */
[----:B------:R-:W-:Y:S01]  /*6ab0*/  UIADD3.X UR15, URZ, UR31, URZ, UP0, !UPT ;  /* 0x0000001f3f0f7290 */ /* 0x000fe200087fe43f */
[----:B------:R-:W-:Y:S01]  /*6ac0*/  R2UR UR11, R14 ;  /* 0x000000000e0b72ca */ /* 0x000fe200000e0000 */
[----:B------:R-:W-:Y:S01]  /*6ad0*/  UIADD3 UR6, UP1, UR30, 0x1f0, URZ ;  /* 0x000001f01e067890 */ /* 0x000fe2000ff3e03f */
[----:B------:R-:W-:Y:S01]  /*6ae0*/  R2UR UR12, R8 ;  /* 0x00000000080c72ca */ /* 0x000fe200000e0000 */
[----:B------:R-:W-:Y:S01]  /*6af0*/  UMOV UR4, 0x0 ;  /* 0x0000000000047882 */ /* 0x000fe20000000000 */
[----:B------:R-:W-:Y:S01]  /*6b00*/  R2UR UR35, R15 ;  /* 0x000000000f2372ca */ /* 0x000fe200000e0000 */
[----:B------:R-:W-:Y:S01]  /*6b10*/  UIADD3 UR58, UR10, 0x40, URZ ;  /* 0x000000400a3a7890 */ /* 0x000fe2000fffe03f */
[----:B------:R-:W-:Y:S01]  /*6b20*/  ISETP.GT.AND P3, PT, R4, 0x1, PT ;  /* 0x000000010400780c */ /* 0x000fe20003f64270 */
[----:B------:R-:W-:Y:S01]  /*6b30*/  UIADD3 UR50, UR10, 0x80, URZ ;  /* 0x000000800a327890 */ /* 0x000fe2000fffe03f */
[----:B------:R-:W-:Y:S01]  /*6b40*/  VIADD R6, R6, 0x1 ;  /* 0x0000000106067836 */ /* 0x000fe20000000000 */
[----:B------:R-:W-:Y:S01]  /*6b50*/  UIADD3 UR8, UR40, 0x100, URZ ;  /* 0x0000010028087890 */ /* 0x000fe2000fffe03f */
[----:B------:R-:W-:Y:S01]  /*6b60*/  VIADD R20, R20, 0x100 ;  /* 0x0000010014147836 */ /* 0x000fe20000000000 */
[----:B------:R-:W-:-:S02]  /*6b70*/  UIADD3 UR56, UR40, 0x4100, URZ ;  /* 0x0000410028387890 */ /* 0x000fc4000fffe03f */
[----:B------:R-:W-:Y:S01]  /*6b80*/  UIADD3 UR48, UR40, 0x8100, URZ ;  /* 0x0000810028307890 */ /* 0x000fe2000fffe03f */
[C---:B------:R-:W-:Y:S01]  /*6b90*/  ISETP.NE.AND P1, PT, R6.reuse, 0x2, PT ;  /* 0x000000020600780c */ /* 0x040fe20003f25270 */
[----:B------:R-:W-:Y:S02]  /*6ba0*/  UIADD3 UR42, UR10, 0xc0, URZ ;  /* 0x000000c00a2a7890 */ /* 0x000fe4000fffe03f */
[----:B------:R-:W-:Y:S01]  /*6bb0*/  UIADD3 UR40, UR40, 0xc100, URZ ;  /* 0x0000c10028287890 */ /* 0x000fe2000fffe03f */
[----:B------:R-:W-:Y:S01]  /*6bc0*/  SEL R12, RZ, 0x1, P1 ;  /* 0x00000001ff0c7807 */ /* 0x000fe20000800000 */
[----:B------:R-:W-:Y:S01]  /*6bd0*/  UMOV UR5, 0x10000000 ;  /* 0x1000000000057882 */ /* 0x000fe20000000000 */
[----:B------:R-:W-:Y:S01]  /*6be0*/  UIADD3.X UR7, URZ, UR31, URZ, UP1, !UPT ;  /* 0x0000001f3f077290 */ /* 0x000fe20008ffe43f */
[----:B------:R0:W-:Y:S01]  /*6bf0*/  UTMALDG.3D [UR8], [UR14], desc[UR4] ;  /* 0x000004080e0075b4 */ /* 0x0001e20008011000 */
[----:B------:R-:W-:Y:S01]  /*6c00*/  UIADD3 UR32, UR18, 0x20100, URZ ;  /* 0x0002010012207890 */ /* 0x000fe2000fffe03f */
[----:B------:R-:W-:Y:S01]  /*6c10*/  LOP3.LUT R5, R5, R12, RZ, 0x3c, !PT ;  /* 0x0000000c05057212 */ /* 0x000fe200078e3cff */
[----:B------:R-:W-:Y:S01]  /*6c20*/  UIADD3 UR24, UR18, 0x21900, URZ ;  /* 0x0002190012187890 */ /* 0x000fe2000fffe03f */
[----:B------:R-:W-:Y:S01]  /*6c30*/  SEL R6, R6, RZ, P1 ;  /* 0x000000ff06067207 */ /* 0x000fe20000800000 */
[----:B------:R-:W-:Y:S01]  /*6c40*/  UIADD3 UR16, UR18, 0x23100, URZ ;  /* 0x0002310012107890 */ /* 0x000fe2000fffe03f */
[----:B------:R-:W-:Y:S01]  /*6c50*/  UMOV UR57, UR9 ;  /* 0x0000000900397c82 */ /* 0x000fe20008000000 */
        /* <DEDUP_REMOVED lines=8> */
[----:B------:R1:W-:Y:S01]  /*6ce0*/  UTMALDG.3D [UR56], [UR14], desc[UR4] ;  /* 0x000004380e0075b4 */ /* 0x0003e20008011000 */
[----:B------:R-:W-:Y:S01]  /*6cf0*/  UMOV UR33, UR9 ;  /* 0x0000000900217c82 */ /* 0x000fe20008000000 */
[----:B------:R-:W-:Y:S01]  /*6d00*/  UMOV UR34, UR10 ;  /* 0x0000000a00227c82 */ /* 0x000fe20008000000 */
[----:B------:R-:W-:Y:S01]  /*6d10*/  UMOV UR36, UR12 ;  /* 0x0000000c00247c82 */ /* 0x000fe20008000000 */
[----:B------:R-:W-:Y:S01]  /*6d20*/  UMOV UR25, UR9 ;  /* 0x0000000900197c82 */ /* 0x000fe20008000000 */
[----:B------:R-:W-:Y:S01]  /*6d30*/  UMOV UR27, UR35 ;  /* 0x00000023001b7c82 */ /* 0x000fe20008000000 */
[----:B------:R-:W-:Y:S01]  /*6d40*/  UMOV UR28, UR12 ;  /* 0x0000000c001c7c82 */ /* 0x000fe20008000000 */
[----:B------:R-:W-:Y:S01]  /*6d50*/  UMOV UR26, UR58 ;  /* 0x0000003a001a7c82 */ /* 0x000fe20008000000 */
[----:B0-----:R-:W-:Y:S01]  /*6d60*/  UIADD3 UR8, UR18, 0x24900, URZ ;  /* 0x0002490012087890 */ /* 0x001fe2000fffe03f */
[----:B------:R1:W-:Y:S01]  /*6d70*/  UTMALDG.3D [UR48], [UR14], desc[UR4] ;  /* 0x000004300e0075b4 */ /* 0x0003e20008011000 */
[----:B------:R-:W-:Y:S01]  /*6d80*/  UMOV UR17, UR9 ;  /* 0x0000000900117c82 */ /* 0x000fe20008000000 */
[----:B------:R-:W-:Y:S01]  /*6d90*/  UMOV UR19, UR35 ;  /* 0x0000002300137c82 */ /* 0x000fe20008000000 */
[----:B------:R-:W-:Y:S01]  /*6da0*/  UMOV UR20, UR12 ;  /* 0x0000000c00147c82 */ /* 0x000fe20008000000 */
[----:B------:R-:W-:Y:S01]  /*6db0*/  UMOV UR18, UR50 ;  /* 0x0000003200127c82 */ /* 0x000fe20008000000 */
[----:B------:R-:W-:Y:S01]  /*6dc0*/  UMOV UR11, UR35 ;  /* 0x00000023000b7c82 */ /* 0x000fe20008000000 */
[----:B------:R-:W-:Y:S01]  /*6dd0*/  UMOV UR10, UR42 ;  /* 0x0000002a000a7c82 */ /* 0x000fe20008000000 */
[----:B------:R1:W-:Y:S01]  /*6de0*/  UTMALDG.3D [UR40], [UR14], desc[UR4] ;  /* 0x000004280e0075b4 */ /* 0x0003e20008011000 */
[----:B------:R1:W-:Y:S01]  /*6df0*/  UTMALDG.3D [UR32], [UR6], desc[UR4] ;  /* 0x00000420060075b4 */ /* 0x0003e20008011000 */
[----:B------:R1:W-:Y:S01]  /*6e00*/  UTMALDG.3D [UR24], [UR6], desc[UR4] ;  /* 0x00000418060075b4 */ /* 0x0003e20008011000 */
[----:B------:R1:W-:Y:S01]  /*6e10*/  UTMALDG.3D [UR16], [UR6], desc[UR4] ;  /* 0x00000410060075b4 */ /* 0x0003e20008011000 */
[----:B------:R1:W-:Y:S02]  /*6e20*/  UTMALDG.3D [UR8], [UR6], desc[UR4] ;  /* 0x00000408060075b4 */ /* 0x0003e40008011000 */
[----:B-1----:R-:W-:Y:S05]  /*6e30*/  @P3 BRA `(.L_x_89) ;  /* 0xfffffff800c03947 */ /* 0x002fea000383ffff */
.L_x_85:
[----:B------:R-:W-:Y:S05]  /*6e40*/  BSYNC B1 ;  /* 0x0000000000017941 */ /* 0x000fea0003800000 */
.L_x_84:
[----:B------:R-:W-:Y:S01]  /*6e50*/  LOP3.LUT P3, RZ, R11, 0xff, RZ, 0xc0, !PT ;  /* 0x000000ff0bff7812 */ /* 0x000fe2000786c0ff */
[----:B------:R-:W-:Y:S01]  /*6e60*/  IMAD.IADD R0, R13, 0x1, R0 ;  /* 0x000000010d007824 */ /* 0x000fe200078e0200 */
[----:B------:R-:W-:Y:S01]  /*6e70*/  IADD3 R16, P4, R16, UR22, RZ ;  /* 0x0000001610107c10 */ /* 0x000fe2000ff9e0ff */
[----:B------:R-:W-:Y:S01]  /*6e80*/  ULDC.64 UR4, c[0x0][0x650] ;  /* 0x0001940000047ab9 */ /* 0x000fe20000000a00 */
[----:B------:R-:W-:Y:S01]  /*6e90*/  BSSY B1, `(.L_x_90) ;  /* 0x000006b000017945 */ /* 0x000fe20003800000 */
[----:B------:R-:W-:Y:S01]  /*6ea0*/  IMAD.MOV.U32 R7, RZ, RZ, -0x1 ;  /* 0xffffffffff077424 */ /* 0x000fe200078e00ff */
[----:B------:R-:W-:Y:S01]  /*6eb0*/  SHF.R.U32.HI R4, RZ, 0x1, R0 ;  /* 0x00000001ff047819 */ /* 0x000fe20000011600 */
[----:B------:R-:W-:Y:S01]  /*6ec0*/  IMAD.MOV.U32 R9, RZ, RZ, -0x1 ;  /* 0xffffffffff097424 */ /* 0x000fe200078e00ff */
[----:B------:R-:W-:Y:S01]  /*6ed0*/  ISETP.GT.U32.AND P1, PT, R0, 0x1, PT ;  /* 0x000000010000780c */ /* 0x000fe20003f24070 */
[----:B------:R-:W-:Y:S01]  /*6ee0*/  IMAD.MOV.U32 R8, RZ, RZ, -0x1 ;  /* 0xffffffffff087424 */ /* 0x000fe200078e00ff */
[----:B------:R-:W-:-:S02]  /*6ef0*/  LOP3.LUT R4, R4, 0x1, RZ, 0xc0, !PT ;  /* 0x0000000104047812 */ /* 0x000fc400078ec0ff */
[----:B------:R-:W-:Y:S01]  /*6f00*/  ISETP.LT.U32.AND P1, PT, R13, 0x2, P1 ;  /* 0x000000020d00780c */ /* 0x000fe20000f21070 */
[----:B------:R-:W0:Y:S01]  /*6f10*/  @P3 S2R R6, SR_CgaCtaId ;  /* 0x0000000000063919 */ /* 0x000e220000008800 */
[----:B------:R-:W-:Y:S02]  /*6f20*/  @P3 MOV R5, 0x400 ;  /* 0x0000040000053802 */ /* 0x000fe40000000f00 */
[----:B------:R-:W-:Y:S02]  /*6f30*/  IADD3.X R17, R17, UR37, RZ, P4, !PT ;  /* 0x0000002511117c10 */ /* 0x000fe4000a7fe4ff */
[----:B------:R-:W-:Y:S02]  /*6f40*/  ISETP.GE.U32.AND P4, PT, R16, UR4, PT ;  /* 0x0000000410007c0c */ /* 0x000fe4000bf86070 */
[----:B------:R-:W-:Y:S02]  /*6f50*/  LOP3.LUT R0, R0, 0x1, RZ, 0xc0, !PT ;  /* 0x0000000100007812 */ /* 0x000fe400078ec0ff */
[----:B------:R-:W-:-:S02]  /*6f60*/  PRMT R11, RZ, 0x7610, R11 ;  /* 0x00007610ff0b7816 */ /* 0x000fc4000000000b */
[----:B0-----:R-:W-:-:S04]  /*6f70*/  @P3 LEA R5, R6, R5, 0x18 ;  /* 0x0000000506053211 */ /* 0x001fc800078ec0ff */
[----:B------:R0:W-:Y:S01]  /*6f80*/  @P3 SYNCS.ARRIVE.TRANS64.A1T0 RZ, [R5+URZ+0x38], RZ ;  /* 0x000038ff05ff39a7 */ /* 0x0001e2000810003f */
[----:B------:R-:W-:Y:S02]  /*6f90*/  ISETP.NE.U32.AND P3, PT, R4, 0x1, PT ;  /* 0x000000010400780c */ /* 0x000fe40003f65070 */
[----:B------:R-:W-:Y:S02]  /*6fa0*/  SEL R4, RZ, 0x1, !P1 ;  /* 0x00000001ff047807 */ /* 0x000fe40004800000 */
[----:B------:R-:W-:Y:S02]  /*6fb0*/  ISETP.GE.U32.AND.EX P1, PT, R17, UR5, PT, P4 ;  /* 0x0000000511007c0c */ /* 0x000fe4000bf26140 */
[----:B------:R-:W-:-:S04]  /*6fc0*/  ISETP.GT.U32.AND P3, PT, R13, 0x1, !P3 ;  /* 0x000000010d00780c */ /* 0x000fc80005f64070 */
[----:B0-----:R-:W-:-:S04]  /*6fd0*/  SEL R5, RZ, 0x1, !P3 ;  /* 0x00000001ff057807 */ /* 0x001fc80005800000 */
[--C-:B------:R-:W-:Y:S02]  /*6fe0*/  LOP3.LUT R3, R5, R3, R4.reuse, 0x96, !PT ;  /* 0x0000000305037212 */ /* 0x100fe400078e9604 */
[----:B------:R-:W-:Y:S01]  /*6ff0*/  PRMT R4, RZ, 0x7610, R4 ;  /* 0x00007610ff047816 */ /* 0x000fe20000000004 */
[----:B------:R-:W-:Y:S06]  /*7000*/  @P1 BRA `(.L_x_91) ;  /* 0x00000004004c1947 */ /* 0x000fec0003800000 */
[----:B------:R-:W-:Y:S01]  /*7010*/  ULDC.64 UR4, c[0x0][0x628] ;  /* 0x00018a0000047ab9 */ /* 0x000fe20000000a00 */
[----:B------:R-:W0:Y:S01]  /*7020*/  S2R R14, SR_CTAID.X ;  /* 0x00000000000e7919 */ /* 0x000e220000002500 */
[----:B------:R-:W-:Y:S01]  /*7030*/  ISETP.NE.U32.AND P1, PT, RZ, UR4, PT ;  /* 0x00000004ff007c0c */ /* 0x000fe2000bf25070 */
[----:B------:R-:W-:Y:S01]  /*7040*/  ULDC UR7, c[0x0][0x630] ;  /* 0x00018c0000077ab9 */ /* 0x000fe20000000800 */
[----:B------:R-:W-:Y:S01]  /*7050*/  IMAD.MOV.U32 R4, RZ, RZ, R16 ;  /* 0x000000ffff047224 */ /* 0x000fe200078e0010 */
[----:B------:R-:W1:Y:S01]  /*7060*/  S2R R12, SR_CTAID.Y ;  /* 0x00000000000c7919 */ /* 0x000e620000002600 */
[----:B------:R-:W-:Y:S01]  /*7070*/  ISETP.NE.AND.EX P1, PT, RZ, UR5, PT, P1 ;  /* 0x00000005ff007c0c */ /* 0x000fe2000bf25310 */
[----:B------:R-:W-:-:S12]  /*7080*/  IMAD.MOV.U32 R5, RZ, RZ, R17 ;  /* 0x000000ffff057224 */ /* 0x000fd800078e0011 */
[----:B------:R-:W-:Y:S05]  /*7090*/  @!P1 BRA `(.L_x_92) ;  /* 0x0000000000289947 */ /* 0x000fea0003800000 */
[----:B------:R-:W-:Y:S02]  /*70a0*/  ULDC UR6, c[0x0][0x634] ;  /* 0x00018d0000067ab9 */ /* 0x000fe40000000800 */
[----:B------:R-:W-:-:S05]  /*70b0*/  IADD3 R9, P1, R16, UR6, RZ ;  /* 0x0000000610097c10 */ /* 0x000fca000ff3e0ff */
[----:B------:R-:W-:-:S04]  /*70c0*/  IMAD.X R15, RZ, RZ, R17, P1 ;  /* 0x000000ffff0f7224 */ /* 0x000fc800008e0611 */
[----:B------:R-:W-:-:S04]  /*70d0*/  IMAD.WIDE.U32 R6, R15, UR4, RZ ;  /* 0x000000040f067c25 */ /* 0x000fc8000f8e00ff */
[----:B------:R-:W-:-:S04]  /*70e0*/  IMAD.WIDE.U32 R6, P1, R9, UR5, R6 ;  /* 0x0000000509067c25 */ /* 0x000fc8000f820006 */
[----:B------:R-:W-:-:S04]  /*70f0*/  IMAD.WIDE.U32 R8, R9, UR4, RZ ;  /* 0x0000000409087c25 */ /* 0x000fc8000f8e00ff */
[----:B------:R-:W-:Y:S01]  /*7100*/  IMAD.X R5, RZ, RZ, RZ, P1 ;  /* 0x000000ffff057224 */ /* 0x000fe200008e06ff */
[----:B------:R-:W-:Y:S01]  /*7110*/  IADD3 RZ, P1, R9, R6, RZ ;  /* 0x0000000609ff7210 */ /* 0x000fe20007f3e0ff */
[----:B------:R-:W-:-:S04]  /*7120*/  IMAD.MOV.U32 R4, RZ, RZ, R7 ;  /* 0x000000ffff047224 */ /* 0x000fc800078e0007 */
[----:B------:R-:W-:-:S08]  /*7130*/  IMAD.WIDE.U32.X R4, R15, UR5, R4, P1 ;  /* 0x000000050f047c25 */ /* 0x000fd000088e0404 */
.L_x_92:
[--C-:B------:R-:W-:Y:S01]  /*7140*/  SHF.R.U64 R8, R4, UR7, R5.reuse ;  /* 0x0000000704087c19 */ /* 0x100fe20008001205 */
[----:B------:R-:W-:Y:S01]  /*7150*/  ULDC.64 UR4, c[0x0][0x620] ;  /* 0x0001880000047ab9 */ /* 0x000fe20000000a00 */
[----:B------:R-:W-:Y:S01]  /*7160*/  SHF.R.U32.HI R4, RZ, UR7, R5 ;  /* 0x00000007ff047c19 */ /* 0x000fe20008011605 */
[----:B------:R-:W2:Y:S01]  /*7170*/  LDC R25, c[0x0][0x144] ;  /* 0x00005100ff197b82 */ /* 0x000ea20000000800 */
[----:B------:R-:W-:Y:S01]  /*7180*/  IADD3 R7, P1, RZ, -R8, RZ ;  /* 0x80000008ff077210 */ /* 0x000fe20007f3e0ff */
[----:B------:R-:W-:Y:S01]  /*7190*/  ULDC.64 UR8, c[0x0][0x640] ;  /* 0x0001900000087ab9 */ /* 0x000fe20000000a00 */
[----:B0-----:R-:W-:Y:S01]  /*71a0*/  I2FP.F32.U32 R9, R14 ;  /* 0x0000000e00097245 */ /* 0x001fe20000201000 */
[----:B------:R-:W-:Y:S02]  /*71b0*/  ULDC UR6, c[0x0][0x608] ;  /* 0x0001820000067ab9 */ /* 0x000fe40000000800 */
[----:B------:R-:W-:Y:S01]  /*71c0*/  IMAD.X R4, RZ, RZ, ~R4, P1 ;  /* 0x000000ffff047224 */ /* 0x000fe200008e0e04 */
[----:B------:R-:W-:Y:S01]  /*71d0*/  ISETP.NE.U32.AND P1, PT, RZ, UR8, PT ;  /* 0x00000008ff007c0c */ /* 0x000fe2000bf25070 */
[----:B------:R-:W0:Y:S02]  /*71e0*/  LDC R21, c[0x0][0x148] ;  /* 0x00005200ff157b82 */ /* 0x000e240000000800 */
[----:B------:R-:W-:Y:S01]  /*71f0*/  IMAD R6, R4, UR4, RZ ;  /* 0x0000000404067c24 */ /* 0x000fe2000f8e02ff */
[----:B------:R-:W-:Y:S01]  /*7200*/  ISETP.NE.AND.EX P1, PT, RZ, UR9, PT, P1 ;  /* 0x00000009ff007c0c */ /* 0x000fe2000bf25310 */
[----:B------:R-:W-:Y:S01]  /*7210*/  IMAD.WIDE.U32 R4, R7, UR4, R16 ;  /* 0x0000000407047c25 */ /* 0x000fe2000f8e0010 */
[----:B------:R-:W-:-:S03]  /*7220*/  ULDC UR4, c[0x0][0x150] ;  /* 0x0000540000047ab9 */ /* 0x000fc60000000800 */
[----:B------:R-:W-:Y:S02]  /*7230*/  IMAD R7, R7, UR5, R6 ;  /* 0x0000000507077c24 */ /* 0x000fe4000f8e0206 */
[----:B------:R-:W-:Y:S01]  /*7240*/  FMUL R6, R9, UR4 ;  /* 0x0000000409067c20 */ /* 0x000fe20008400000 */
[----:B------:R-:W-:Y:S01]  /*7250*/  ULDC UR4, c[0x0][0x618] ;  /* 0x0001860000047ab9 */ /* 0x000fe20000000800 */
[----:B------:R-:W-:Y:S01]  /*7260*/  ULDC UR5, c[0x0][0x154] ;  /* 0x0000550000057ab9 */ /* 0x000fe20000000800 */
[----:B------:R-:W-:-:S03]  /*7270*/  IMAD.IADD R5, R5, 0x1, R7 ;  /* 0x0000000105057824 */ /* 0x000fc600078e0207 */
[----:B------:R-:W3:Y:S02]  /*7280*/  F2I.U32.TRUNC.NTZ R6, R6 ;  /* 0x0000000600067305 */ /* 0x000ee4000020f000 */
[----:B------:R-:W-:Y:S02]  /*7290*/  SHF.R.U64 R9, R4, UR4, R5 ;  /* 0x0000000404097c19 */ /* 0x000fe40008001205 */
[----:B-1----:R-:W-:-:S05]  /*72a0*/  I2FP.F32.U32 R4, R12 ;  /* 0x0000000c00047245 */ /* 0x002fca0000201000 */
[----:B------:R-:W-:Y:S01]  /*72b0*/  FMUL R22, R4, UR5 ;  /* 0x0000000504167c20 */ /* 0x000fe20008400000 */
[----:B------:R-:W-:Y:S01]  /*72c0*/  SHF.R.U32.HI R4, RZ, UR4, R5 ;  /* 0x00000004ff047c19 */ /* 0x000fe20008011605 */
[----:B------:R-:W-:-:S03]  /*72d0*/  ULDC UR4, c[0x0][0x658] ;  /* 0x0001960000047ab9 */ /* 0x000fc60000000800 */
[--C-:B------:R-:W-:Y:S01]  /*72e0*/  SHF.R.U64 R20, R9, UR6, R4.reuse ;  /* 0x0000000609147c19 */ /* 0x100fe20008001204 */
[----:B------:R-:W1:Y:S01]  /*72f0*/  F2I.U32.TRUNC.NTZ R22, R22 ;  /* 0x0000001600167305 */ /* 0x000e62000020f000 */
[----:B------:R-:W-:Y:S01]  /*7300*/  SHF.R.U32.HI R5, RZ, UR6, R4 ;  /* 0x00000006ff057c19 */ /* 0x000fe20008011604 */
[----:B---3--:R-:W-:-:S03]  /*7310*/  IMAD.MOV R6, RZ, RZ, -R6 ;  /* 0x000000ffff067224 */ /* 0x008fc600078e0a06 */
[--C-:B------:R-:W-:Y:S01]  /*7320*/  SHF.R.U64 R15, R20, UR4, R5.reuse ;  /* 0x00000004140f7c19 */ /* 0x100fe20008001205 */
[----:B--2---:R-:W-:Y:S01]  /*7330*/  IMAD R14, R25, R6, R14 ;  /* 0x00000006190e7224 */ /* 0x004fe200078e020e */
[----:B------:R-:W-:-:S03]  /*7340*/  SHF.R.U32.HI R23, RZ, UR4, R5 ;  /* 0x00000004ff177c19 */ /* 0x000fc60008011605 */
[----:B------:R-:W-:Y:S02]  /*7350*/  IMAD.MOV.U32 R4, RZ, RZ, R15 ;  /* 0x000000ffff047224 */ /* 0x000fe400078e000f */
[----:B------:R-:W-:Y:S01]  /*7360*/  IMAD.MOV.U32 R5, RZ, RZ, R23 ;  /* 0x000000ffff057224 */ /* 0x000fe200078e0017 */
[----:B-1----:R-:W-:Y:S06]  /*7370*/  @!P1 BRA `(.L_x_93) ;  /* 0x0000000000289947 */ /* 0x002fec0003800000 */
[----:B------:R-:W-:Y:S02]  /*7380*/  ULDC UR4, c[0x0][0x64c] ;  /* 0x0001930000047ab9 */ /* 0x000fe40000000800 */
[----:B------:R-:W-:-:S05]  /*7390*/  IADD3 R5, P1, R15, UR4, RZ ;  /* 0x000000040f057c10 */ /* 0x000fca000ff3e0ff */
[----:B------:R-:W-:-:S04]  /*73a0*/  IMAD.X R23, RZ, RZ, R23, P1 ;  /* 0x000000ffff177224 */ /* 0x000fc800008e0617 */
[----:B------:R-:W-:-:S04]  /*73b0*/  IMAD.WIDE.U32 R6, R23, UR8, RZ ;  /* 0x0000000817067c25 */ /* 0x000fc8000f8e00ff */
[----:B------:R-:W-:-:S04]  /*73c0*/  IMAD.WIDE.U32 R6, P1, R5, UR9, R6 ;  /* 0x0000000905067c25 */ /* 0x000fc8000f820006 */
[----:B------:R-:W-:-:S04]  /*73d0*/  IMAD.WIDE.U32 R4, R5, UR8, RZ ;  /* 0x0000000805047c25 */ /* 0x000fc8000f8e00ff */
[----:B------:R-:W-:Y:S01]  /*73e0*/  IMAD.MOV.U32 R4, RZ, RZ, R7 ;  /* 0x000000ffff047224 */ /* 0x000fe200078e0007 */
[----:B------:R-:W-:Y:S01]  /*73f0*/  IADD3 RZ, P3, R5, R6, RZ ;  /* 0x0000000605ff7210 */ /* 0x000fe20007f7e0ff */
[----:B------:R-:W-:-:S04]  /*7400*/  IMAD.X R5, RZ, RZ, RZ, P1 ;  /* 0x000000ffff057224 */ /* 0x000fc800008e06ff */
[----:B------:R-:W-:-:S08]  /*7410*/  IMAD.WIDE.U32.X R4, R23, UR9, R4, P3 ;  /* 0x0000000917047c25 */ /* 0x000fd000098e0404 */
.L_x_93:
[----:B------:R-:W-:Y:S01]  /*7420*/  ISETP.NE.AND P1, PT, R2, 0x1, PT ;  /* 0x000000010200780c */ /* 0x000fe20003f25270 */
[----:B------:R-:W-:Y:S01]  /*7430*/  ULDC UR4, c[0x0][0x648] ;  /* 0x0001920000047ab9 */ /* 0x000fe20000000800 */
[----:B------:R-:W-:Y:S01]  /*7440*/  LOP3.LUT R20, R20, UR29, RZ, 0xc0, !PT ;  /* 0x0000001d14147c12 */ /* 0x000fe2000f8ec0ff */
[----:B------:R-:W-:Y:S01]  /*7450*/  IMAD.MOV R22, RZ, RZ, -R22 ;  /* 0x000000ffff167224 */ /* 0x000fe200078e0a16 */
[----:B------:R-:W-:Y:S01]  /*7460*/  SHF.R.U64 R5, R4, UR4, R5 ;  /* 0x0000000404057c19 */ /* 0x000fe20008001205 */
[----:B------:R-:W-:Y:S01]  /*7470*/  ULDC UR4, c[0x0][0x638] ;  /* 0x00018e0000047ab9 */ /* 0x000fe20000000800 */
[----:B------:R-:W-:Y:S01]  /*7480*/  LOP3.LUT R6, R9, UR13, RZ, 0xc0, !PT ;  /* 0x0000000d09067c12 */ /* 0x000fe2000f8ec0ff */
[----:B------:R-:W-:Y:S02]  /*7490*/  ULDC UR5, c[0x0][0x610] ;  /* 0x0001840000057ab9 */ /* 0x000fe40000000800 */
[----:B------:R-:W-:Y:S02]  /*74a0*/  IMAD.MOV R4, RZ, RZ, -R5 ;  /* 0x000000ffff047224 */ /* 0x000fe400078e0a05 */
[----:B------:R-:W-:-:S02]  /*74b0*/  IMAD R5, R5, UR21, R20 ;  /* 0x0000001505057c24 */ /* 0x000fc4000f8e0214 */
[----:B0-----:R-:W-:Y:S02]  /*74c0*/  @P1 IMAD R14, R21, R22, R12 ;  /* 0x00000016150e1224 */ /* 0x001fe400078e020c */
[----:B------:R-:W-:Y:S01]  /*74d0*/  IMAD R15, R4, UR4, R15 ;  /* 0x00000004040f7c24 */ /* 0x000fe2000f8e020f */
[----:B------:R-:W-:Y:S01]  /*74e0*/  ULDC UR4, c[0x0][0x600] ;  /* 0x0001800000047ab9 */ /* 0x000fe20000000800 */
[----:B------:R-:W-:Y:S02]  /*74f0*/  IMAD R14, R5, UR5, R14 ;  /* 0x00000005050e7c24 */ /* 0x000fe4000f8e020e */
[----:B------:R-:W-:Y:S02]  /*7500*/  IMAD R15, R15, UR4, R6 ;  /* 0x000000040f0f7c24 */ /* 0x000fe4000f8e0206 */
[----:B------:R-:W-:-:S03]  /*7510*/  IMAD.MOV.U32 R4, RZ, RZ, 0x1 ;  /* 0x00000001ff047424 */ /* 0x000fc600078e00ff */
[----:B------:R-:W-:Y:S02]  /*7520*/  SEL R9, R15, R14, !P1 ;  /* 0x0000000e0f097207 */ /* 0x000fe40004800000 */
[----:B------:R-:W-:-:S07]  /*7530*/  SEL R7, R14, R15, !P1 ;  /* 0x0000000f0e077207 */ /* 0x000fce0004800000 */
.L_x_91:
[----:B------:R-:W-:Y:S05]  /*7540*/  BSYNC B1 ;  /* 0x0000000000017941 */ /* 0x000fea0003800000 */
.L_x_90:
[----:B------:R-:W-:-:S13]  /*7550*/  LOP3.LUT P1, RZ, R4, 0xff, RZ, 0xc0, !PT ;  /* 0x000000ff04ff7812 */ /* 0x000fda000782c0ff */
[----:B------:R-:W-:Y:S05]  /*7560*/  @P1 BRA `(.L_x_94) ;  /* 0xfffffff000c01947 */ /* 0x000fea000383ffff */
[----:B------:R-:W-:Y:S05]  /*7570*/  BSYNC B0 ;  /* 0x0000000000007941 */ /* 0x000fea0003800000 */
.L_x_82:
[----:B------:R-:W-:-:S03]  /*7580*/  UMOV UR4, 0xffffffff ;  /* 0xffffffff00047882 */ /* 0x000fc60000000000 */
[----:B------:R-:W-:Y:S05]  /*7590*/  BRA.DIV UR4, `(.L_x_95) ;  /* 0x0000000204d07947 */ /* 0x000fea000b800000 */
[----:B------:R-:W-:-:S13]  /*75a0*/  ELECT P6, URZ, PT ;  /* 0x00000000003f782f */ /* 0x000fda00038c0000 */
.L_x_107:
[----:B------:R-:W-:Y:S04]  /*75b0*/  BSSY B0, `(.L_x_96) ;  /* 0x0000019000007945 */ /* 0x000fe80003800000 */
[----:B------:R-:W-:Y:S05]  /*75c0*/  @!P6 BRA `(.L_x_97) ;  /* 0x00000000005ce947 */ /* 0x000fea0003800000 */
[----:B------:R-:W-:-:S04]  /*75d0*/  LOP3.LUT R19, R19, 0x2, RZ, 0xfc, !PT ;  /* 0x0000000213137812 */ /* 0x000fc800078efcff */
[----:B------:R-:W-:-:S13]  /*75e0*/  ISETP.NE.AND P0, PT, R19, 0x3, PT ;  /* 0x000000031300780c */ /* 0x000fda0003f05270 */
[----:B------:R-:W-:Y:S05]  /*75f0*/  @!P0 BRA `(.L_x_98) ;  /* 0x0000000000048947 */ /* 0x000fea0003800000 */
[----:B------:R-:W-:Y:S01]  /*7600*/  BPT.TRAP 0x1 ;  /* 0x000000040000795c */ /* 0x000fe20000300000 */
.L_x_98:
[----:B------:R-:W0:Y:S01]  /*7610*/  S2R R5, SR_CgaCtaId ;  /* 0x0000000000057919 */ /* 0x000e220000008800 */
[----:B------:R-:W-:Y:S02]  /*7620*/  MOV R2, 0x400 ;  /* 0x0000040000027802 */ /* 0x000fe40000000f00 */
[----:B------:R-:W-:Y:S02]  /*7630*/  SHF.L.U32 R4, R3, 0x1f, RZ ;  /* 0x0000001f03047819 */ /* 0x000fe400000006ff */
[----:B0-----:R-:W-:-:S05]  /*7640*/  LEA R5, R5, R2, 0x18 ;  /* 0x0000000205057211 */ /* 0x001fca00078ec0ff */
[----:B------:R-:W-:-:S04]  /*7650*/  VIADD R5, R5, 0x10 ;  /* 0x0000001005057836 */ /* 0x000fc80000000000 */
[C---:B------:R-:W-:Y:S02]  /*7660*/  IMAD R7, R0.reuse, 0x8, R5 ;  /* 0x0000000800077824 */ /* 0x040fe400078e0205 */
[----:B------:R-:W-:Y:S02]  /*7670*/  VIADD R0, R0, 0x1 ;  /* 0x0000000100007836 */ /* 0x000fe40000000000 */
[----:B------:R-:W0:Y:S03]  /*7680*/  SYNCS.PHASECHK.TRANS64.TRYWAIT P0, [R7+URZ], R4 ;  /* 0x00000004070075a7 */ /* 0x000e26000800017f */
[----:B------:R-:W-:-:S04]  /*7690*/  ISETP.NE.AND P1, PT, R0, 0x2, PT ;  /* 0x000000020000780c */ /* 0x000fc80003f25270 */
[----:B------:R-:W-:Y:S02]  /*76a0*/  SEL R2, RZ, 0x1, P1 ;  /* 0x00000001ff027807 */ /* 0x000fe40000800000 */
[----:B------:R-:W-:Y:S02]  /*76b0*/  SEL R0, R0, RZ, P1 ;  /* 0x000000ff00007207 */ /* 0x000fe40000800000 */
[----:B------:R-:W-:Y:S01]  /*76c0*/  LOP3.LUT R2, R3, R2, RZ, 0x3c, !PT ;  /* 0x0000000203027212 */ /* 0x000fe200078e3cff */
[----:B0-----:R-:W-:Y:S06]  /*76d0*/  @!P0 BRA `(.L_x_99) ;  /* 0x0000000000a08947 */ /* 0x001fec0003800000 */
.L_x_108:
[----:B------:R-:W-:Y:S01]  /*76e0*/  IMAD R5, R0, 0x8, R5 ;  /* 0x0000000800057824 */ /* 0x000fe200078e0205 */
[----:B------:R-:W-:-:S07]  /*76f0*/  SHF.L.U32 R0, R2, 0x1f, RZ ;  /* 0x0000001f02007819 */ /* 0x000fce00000006ff */
.L_x_100:
[----:B-1----:R1:W2:Y:S02]  /*7700*/  SYNCS.PHASECHK.TRANS64.TRYWAIT P0, [R5+URZ], R0 ;  /* 0x00000000050075a7 */ /* 0x0022a4000800017f */
[----:B--2---:R-:W-:Y:S05]  /*7710*/  @!P0 NANOSLEEP.SYNCS 0x989680 ;  /* 0x009896800000895d */ /* 0x004fea0003900000 */
[----:B------:R-:W2:Y:S02]  /*7720*/  @!P0 SYNCS.PHASECHK.TRANS64 P0, [R5+URZ], R0 ;  /* 0x00000000050085a7 */ /* 0x000ea4000800007f */
[----:B--2---:R-:W-:Y:S05]  /*7730*/  @!P0 BRA `(.L_x_100) ;  /* 0xfffffffc00f08947 */ /* 0x004fea000383ffff */
.L_x_97:
[----:B------:R-:W-:Y:S05]  /*7740*/  BSYNC B0 ;  /* 0x0000000000007941 */ /* 0x000fea0003800000 */
.L_x_96:
[----:B------:R-:W-:Y:S05]  /*7750*/  EXIT ;  /* 0x000000000000794d */ /* 0x000fea0003800000 */
.L_x_17:
[----:B---3--:R3:W4:Y:S02]  /*7760*/  SYNCS.PHASECHK.TRANS64.TRYWAIT P1, [R3+URZ], R0 ;  /* 0x00000000030075a7 */ /* 0x008724000802017f */
[----:B----4-:R-:W-:Y:S05]  /*7770*/  @!P1 NANOSLEEP.SYNCS 0x989680 ;  /* 0x009896800000995d */ /* 0x010fea0003900000 */
[----:B------:R-:W4:Y:S02]  /*7780*/  @!P1 SYNCS.PHASECHK.TRANS64 P1, [R3+URZ], R0 ;  /* 0x00000000030095a7 */ /* 0x000f24000802007f */
[----:B----4-:R-:W-:Y:S05]  /*7790*/  @!P1 BRA `(.L_x_17) ;  /* 0xfffffffc00f09947 */ /* 0x010fea000383ffff */
[----:B------:R-:W-:Y:S05]  /*77a0*/  BRA `(.L_x_16) ;  /* 0xffffff9800887947 */ /* 0x000fea000383ffff */
.L_x_22:
[----:B-1----:R-:W-:-:S04]  /*77b0*/  IMAD.U32 R4, RZ, RZ, UR9 ;  /* 0x00000009ff047e24 */ /* 0x002fc8000f8e00ff */
[----:B------:R1:W2:Y:S03]  /*77c0*/  SYNCS.PHASECHK.TRANS64.TRYWAIT P1, [R4+URZ], R3 ;  /* 0x00000003040075a7 */ /* 0x0002a6000802017f */
[----:B--2---:R-:W-:Y:S05]  /*77d0*/  @!P1 NANOSLEEP.SYNCS 0x989680 ;  /* 0x009896800000995d */ /* 0x004fea0003900000 */
[----:B------:R-:W2:Y:S02]  /*77e0*/  @!P1 SYNCS.PHASECHK.TRANS64 P1, [R4+URZ], R3 ;  /* 0x00000003040095a7 */ /* 0x000ea4000802007f */
[----:B--2---:R-:W-:Y:S05]  /*77f0*/  @!P1 BRA `(.L_x_22) ;  /* 0xfffffffc00ec9947 */ /* 0x004fea000383ffff */
[----:B------:R-:W-:Y:S05]  /*7800*/  BRA `(.L_x_21) ;  /* 0xffffffac00c07947 */ /* 0x000fea000383ffff */
.L_x_83:
[----:B------:R-:W-:Y:S01]  /*7810*/  BSSY B1, `(.L_x_101) ;  /* 0x0000006000017945 */ /* 0x000fe20003800000 */
[----:B------:R-:W-:-:S07]  /*7820*/  IMAD.MOV.U32 R15, RZ, RZ, -0x1 ;  /* 0xffffffffff0f7424 */ /* 0x000fce00078e00ff */
[----:B------:R-:W-:Y:S05]  /*7830*/  WARPSYNC.COLLECTIVE R15, `(.L_x_102) ;  /* 0x000000000f0c7348 */ /* 0x000fea0003c00000 */
[----:B------:R-:W-:Y:S02]  /*7840*/  ELECT P6, UR62, PT ;  /* 0x00000000003e782f */ /* 0x000fe400038c0000 */
[----:B------:R-:W-:Y:S01]  /*7850*/  MOV R14, UR62 ;  /* 0x0000003e000e7c02 */ /* 0x000fe20008000f00 */
[----:B------:R-:W-:Y:S10]  /*7860*/  ENDCOLLECTIVE ;  /* 0x000000000000791b */ /* 0x000ff40003800000 */
.L_x_102:
[----:B------:R-:W-:Y:S05]  /*7870*/  BSYNC B1 ;  /* 0x0000000000017941 */ /* 0x000fea0003800000 */
.L_x_101:
[----:B------:R-:W-:Y:S05]  /*7880*/  BRA `(.L_x_103) ;  /* 0xfffffff000047947 */ /* 0x000fea000383ffff */
.L_x_86:
[----:B0-----:R0:W1:Y:S02]  /*7890*/  SYNCS.PHASECHK.TRANS64.TRYWAIT P1, [R12+URZ+0x10], R7 ;  /* 0x000010070c0075a7 */ /* 0x001064000802017f */
[----:B-1----:R-:W-:Y:S05]  /*78a0*/  @!P1 NANOSLEEP.SYNCS 0x989680 ;  /* 0x009896800000995d */ /* 0x002fea0003900000 */
[----:B------:R-:W1:Y:S02]  /*78b0*/  @!P1 SYNCS.PHASECHK.TRANS64 P1, [R12+URZ+0x10], R7 ;  /* 0x000010070c0095a7 */ /* 0x000e64000802007f */
[----:B-1----:R-:W-:Y:S05]  /*78c0*/  @!P1 BRA `(.L_x_86) ;  /* 0xfffffffc00f09947 */ /* 0x002fea000383ffff */
[----:B------:R-:W-:Y:S05]  /*78d0*/  BRA `(.L_x_104) ;  /* 0xfffffff000387947 */ /* 0x000fea000383ffff */
.L_x_95:
[----:B------:R-:W-:Y:S01]  /*78e0*/  BSSY B0, `(.L_x_105) ;  /* 0x0000006000007945 */ /* 0x000fe20003800000 */
[----:B------:R-:W-:-:S07]  /*78f0*/  IMAD.MOV.U32 R15, RZ, RZ, -0x1 ;  /* 0xffffffffff0f7424 */ /* 0x000fce00078e00ff */
[----:B------:R-:W-:Y:S05]  /*7900*/  WARPSYNC.COLLECTIVE R15, `(.L_x_106) ;  /* 0x000000000f0c7348 */ /* 0x000fea0003c00000 */
[----:B------:R-:W-:Y:S02]  /*7910*/  ELECT P6, UR62, PT ;  /* 0x00000000003e782f */ /* 0x000fe400038c0000 */
[----:B------:R-:W-:Y:S01]  /*7920*/  MOV R14, UR62 ;  /* 0x0000003e000e7c02 */ /* 0x000fe20008000f00 */
[----:B------:R-:W-:Y:S10]  /*7930*/  ENDCOLLECTIVE ;  /* 0x000000000000791b */ /* 0x000ff40003800000 */
.L_x_106:
[----:B------:R-:W-:Y:S05]  /*7940*/  BSYNC B0 ;  /* 0x0000000000007941 */ /* 0x000fea0003800000 */
.L_x_105:
[----:B------:R-:W-:Y:S05]  /*7950*/  BRA `(.L_x_107) ;  /* 0xfffffffc00147947 */ /* 0x000fea000383ffff */
.L_x_99:
[----:B0-----:R0:W1:Y:S02]  /*7960*/  SYNCS.PHASECHK.TRANS64.TRYWAIT P0, [R7+URZ], R4 ;  /* 0x00000004070075a7 */ /* 0x001064000800017f */
[----:B-1----:R-:W-:Y:S05]  /*7970*/  @!P0 NANOSLEEP.SYNCS 0x989680 ;  /* 0x009896800000895d */ /* 0x002fea0003900000 */
[----:B------:R-:W1:Y:S02]  /*7980*/  @!P0 SYNCS.PHASECHK.TRANS64 P0, [R7+URZ], R4 ;  /* 0x00000004070085a7 */ /* 0x000e64000800007f */
[----:B-1----:R-:W-:Y:S05]  /*7990*/  @!P0 BRA `(.L_x_99) ;  /* 0xfffffffc00f08947 */ /* 0x002fea000383ffff */
[----:B------:R-:W-:Y:S05]  /*79a0*/  BRA `(.L_x_108) ;  /* 0xfffffffc004c7947 */ /* 0x000fea000383ffff */
.L_x_109:
[----:B------:R-:W-:-:S00]  /*79b0*/  BRA `(.L_x_109) ;  /* 0xfffffffc00fc7947 */ /* 0x000fc0000383ffff */
[----:B------:R-:W-:-:S00]  /*79c0*/  NOP ;  /* 0x0000000000007918 */ /* 0x000fc00000000000 */
        /* <DEDUP_REMOVED lines=11> */
.L_x_110:


//--------------------- .nv.global.init           --------------------------
	.section	.nv.global.init,"aw",@progbits
.nv.global.init:
	.type		$str$22,@object
	.size		$str$22,($str$23 - $str$22)
$str$22:
        /*0000*/ 	.byte	0x6b, 0x5f, 0x74, 0x69, 0x6c, 0x65, 0x5f, 0x63, 0x6f, 0x75, 0x6e, 0x74, 0x20, 0x3e, 0x3d, 0x20
        /*0010*/ 	.byte	0x31, 0x00
	.type		$str$23,@object
	.size		$str$23,(__unnamed_1 - $str$23)
$str$23:
        /*0012*/ 	.byte	0x2f, 0x74, 0x6d, 0x70, 0x2f, 0x63, 0x75, 0x74, 0x6c, 0x61, 0x73, 0x73, 0x5f, 0x73, 0x77, 0x65
        /*0022*/ 	.byte	0x65, 0x70, 0x5f, 0x73, 0x72, 0x63, 0x2f, 0x69, 0x6e, 0x63, 0x6c, 0x75, 0x64, 0x65, 0x2f, 0x63
        /*0032*/ 	.byte	0x75, 0x74, 0x6c, 0x61, 0x73, 0x73, 0x2f, 0x67, 0x65, 0x6d, 0x6d, 0x2f, 0x63, 0x6f, 0x6c, 0x6c
        /*0042*/ 	.byte	0x65, 0x63, 0x74, 0x69, 0x76, 0x65, 0x2f, 0x73, 0x6d, 0x39, 0x30, 0x5f, 0x6d, 0x6d, 0x61, 0x5f
        /*0052*/ 	.byte	0x74, 0x6d, 0x61, 0x5f, 0x67, 0x6d, 0x6d, 0x61, 0x5f, 0x73, 0x73, 0x5f, 0x77, 0x61, 0x72, 0x70
        /*0062*/ 	.byte	0x73, 0x70, 0x65, 0x63, 0x69, 0x61, 0x6c, 0x69, 0x7a, 0x65, 0x64, 0x2e, 0x68, 0x70, 0x70, 0x00
	.type		__unnamed_1,@object
	.size		__unnamed_1,(.L_0 - __unnamed_1)
__unnamed_1:
        /*0072*/ 	.byte	0x76, 0x6f, 0x69, 0x64, 0x20, 0x63, 0x75, 0x74, 0x6c, 0x61, 0x73, 0x73, 0x3a, 0x3a, 0x67, 0x65
        /* <DEDUP_REMOVED lines=180> */
        /*0bc2*/ 	.byte	0x79, 0x5d, 0x00
.L_0:


//--------------------- .nv.shared._ZN7cutlass13device_kernelINS_4gemm6kernel13GemmUniversalIN4cute5tupleIJiiiiEEENS1_10collective13CollectiveMmaINS1_34MainloopSm90TmaGmmaWarpSpecializedILi2ENS5_IJNS4_1CILi1EEESB_SB_EEENS1_35KernelTmaWarpSpecializedCooperativeEEENS5_IJNSA_ILi128EEENSA_ILi48EEENSA_ILi256EEEEEENS_10bfloat16_tENS5_IJlSB_lEEESJ_SK_NS4_8TiledMMAINS4_8MMA_AtomIJNS4_4SM904GMMA27MMA_64x16x16_F32BF16BF16_SSILNSO_5MajorE0ELSQ_0ELNSO_7ScaleInE1ELSR_1EEEEEENS4_6LayoutINS5_IJNSA_ILi2EEESB_SB_EEENS5_IJSB_NSA_ILi0EEESX_EEEEENS5_IJNS4_10UnderscoreES10_S10_EEEEENS4_13SM90_TMA_LOADENS4_14ComposedLayoutINS4_7SwizzleILi3ELi4ELi3EEENS4_18smem_ptr_flag_bitsILi16EEENSU_INS5_IJNSA_ILi8EEENSA_ILi64EEEEEENS5_IJS1A_SB_EEEEEEEvNS4_8identityES13_S1E_vS1F_EENS_8epilogue10collective6detail29Sm90TmaWarpSpecializedAdapterINS1I_15DefaultEpilogueISJ_SK_SK_NS1H_6thread17LinearCombinationISJ_Li1EffLNS1M_9ScaleType4KindE0ELNS_15FloatRoundStyleE2ESJ_EENS1_15EpilogueDefaultEEEEEvvEEEEvNT_6ParamsE --------------------------
	.section	.nv.shared._ZN7cutlass13device_kernelINS_4gemm6kernel13GemmUniversalIN4cute5tupleIJiiiiEEENS1_10collective13CollectiveMmaINS1_34MainloopSm90TmaGmmaWarpSpecializedILi2ENS5_IJNS4_1CILi1EEESB_SB_EEENS1_35KernelTmaWarpSpecializedCooperativeEEENS5_IJNSA_ILi128EEENSA_ILi48EEENSA_ILi256EEEEEENS_10bfloat16_tENS5_IJlSB_lEEESJ_SK_NS4_8TiledMMAINS4_8MMA_AtomIJNS4_4SM904GMMA27MMA_64x16x16_F32BF16BF16_SSILNSO_5MajorE0ELSQ_0ELNSO_7ScaleInE1ELSR_1EEEEEENS4_6LayoutINS5_IJNSA_ILi2EEESB_SB_EEENS5_IJSB_NSA_ILi0EEESX_EEEEENS5_IJNS4_10UnderscoreES10_S10_EEEEENS4_13SM90_TMA_LOADENS4_14ComposedLayoutINS4_7SwizzleILi3ELi4ELi3EEENS4_18smem_ptr_flag_bitsILi16EEENSU_INS5_IJNSA_ILi8EEENSA_ILi64EEEEEENS5_IJS1A_SB_EEEEEEEvNS4_8identityES13_S1E_vS1F_EENS_8epilogue10collective6detail29Sm90TmaWarpSpecializedAdapterINS1I_15DefaultEpilogueISJ_SK_SK_NS1H_6thread17LinearCombinationISJ_Li1EffLNS1M_9ScaleType4KindE0ELNS_15FloatRoundStyleE2ESJ_EENS1_15EpilogueDefaultEEEEEvvEEEEvNT_6ParamsE,"aw",@nobits
	.sectionflags	@""
	.align	16
	.zero		1024


//--------------------- .nv.shared.reserved.0     --------------------------
	.section	.nv.shared.reserved.0,"aw",@nobits
	.weak		__nv_reservedSMEM_offset_0_alias
	.size		__nv_reservedSMEM_offset_0_alias, 0, 0
	.other		__nv_reservedSMEM_offset_0_alias,@"STO_CUDA_RESERVED_SHARED STV_DEFAULT"
__nv_reservedSMEM_offset_0_alias:
	.zero		0


//--------------------- .nv.global                --------------------------
	.section	.nv.global,"aw",@nobits
.nv.global:
	.type		_ZN39_INTERNAL_d1bfefb9_4_k_cu_1e923116_83974cute1_E,@object
	.size		_ZN39_INTERNAL_d1bfefb9_4_k_cu_1e923116_83974cute1_E,(_ZN39_INTERNAL_d1bfefb9_4_k_cu_1e923116_83974cuda3std3__45__cpo6cbeginE - _ZN39_INTERNAL_d1bfefb9_4_k_cu_1e923116_83974cute1_E)
_ZN39_INTERNAL_d1bfefb9_4_k_cu_1e923116_83974cute1_E:
	.zero		1
	.type		_ZN39_INTERNAL_d1bfefb9_4_k_cu_1e923116_83974cuda3std3__45__cpo6cbeginE,@object
	.size		_ZN39_INTERNAL_d1bfefb9_4_k_cu_1e923116_83974cuda3std3__45__cpo6cbeginE,(_ZN39_INTERNAL_d1bfefb9_4_k_cu_1e923116_83974cuda3std3__48in_placeE - _ZN39_INTERNAL_d1bfefb9_4_k_cu_1e923116_83974cuda3std3__45__cpo6cbeginE)
_ZN39_INTERNAL_d1bfefb9_4_k_cu_1e923116_83974cuda3std3__45__cpo6cbeginE:
	.zero		1
	.type		_ZN39_INTERNAL_d1bfefb9_4_k_cu_1e923116_83974cuda3std3__48in_placeE,@object
	.size		_ZN39_INTERNAL_d1bfefb9_4_k_cu_1e923116_83974cuda3std3__48in_placeE,(_ZN39_INTERNAL_d1bfefb9_4_k_cu_1e923116_83974cuda3std6ranges3__45__cpo9iter_moveE - _ZN39_INTERNAL_d1bfefb9_4_k_cu_1e923116_83974cuda3std3__48in_placeE)
_ZN39_INTERNAL_d1bfefb9_4_k_cu_1e923116_83974cuda3std3__48in_placeE:
	.zero		1
	.type		_ZN39_INTERNAL_d1bfefb9_4_k_cu_1e923116_83974cuda3std6ranges3__45__cpo9iter_moveE,@object
	.size		_ZN39_INTERNAL_d1bfefb9_4_k_cu_1e923116_83974cuda3std6ranges3__45__cpo9iter_moveE,(_ZN39_INTERNAL_d1bfefb9_4_k_cu_1e923116_83974cuda3std3__45__cpo5beginE - _ZN39_INTERNAL_d1bfefb9_4_k_cu_1e923116_83974cuda3std6ranges3__45__cpo9iter_moveE)
_ZN39_INTERNAL_d1bfefb9_4_k_cu_1e923116_83974cuda3std6ranges3__45__cpo9iter_moveE:
	.zero		1
	.type		_ZN39_INTERNAL_d1bfefb9_4_k_cu_1e923116_83974cuda3std3__45__cpo5beginE,@object
	.size		_ZN39_INTERNAL_d1bfefb9_4_k_cu_1e923116_83974cuda3std3__45__cpo5beginE,(_ZN39_INTERNAL_d1bfefb9_4_k_cu_1e923116_83974cuda3std3__441_GLOBAL__N__d1bfefb9_4_k_cu_1e923116_83976ignoreE - _ZN39_INTERNAL_d1bfefb9_4_k_cu_1e923116_83974cuda3std3__45__cpo5beginE)
_ZN39_INTERNAL_d1bfefb9_4_k_cu_1e923116_83974cuda3std3__45__cpo5beginE:
	.zero		1
	.type		_ZN39_INTERNAL_d1bfefb9_4_k_cu_1e923116_83974cuda3std3__441_GLOBAL__N__d1bfefb9_4_k_cu_1e923116_83976ignoreE,@object
	.size		_ZN39_INTERNAL_d1bfefb9_4_k_cu_1e923116_83974cuda3std3__441_GLOBAL__N__d1bfefb9_4_k_cu_1e923116_83976ignoreE,(_ZN39_INTERNAL_d1bfefb9_4_k_cu_1e923116_83974cute7productE - _ZN39_INTERNAL_d1bfefb9_4_k_cu_1e923116_83974cuda3std3__441_GLOBAL__N__d1bfefb9_4_k_cu_1e923116_83976ignoreE)
_ZN39_INTERNAL_d1bfefb9_4_k_cu_1e923116_83974cuda3std3__441_GLOBAL__N__d1bfefb9_4_k_cu_1e923116_83976ignoreE:
	.zero		1
	.type		_ZN39_INTERNAL_d1bfefb9_4_k_cu_1e923116_83974cute7productE,@object
	.size		_ZN39_INTERNAL_d1bfefb9_4_k_cu_1e923116_83974cute7productE,(_ZN39_INTERNAL_d1bfefb9_4_k_cu_1e923116_83974cuda3std3__45__cpo3endE - _ZN39_INTERNAL_d1bfefb9_4_k_cu_1e923116_83974cute7productE)
_ZN39_INTERNAL_d1bfefb9_4_k_cu_1e923116_83974cute7productE:
	.zero		1
	.type		_ZN39_INTERNAL_d1bfefb9_4_k_cu_1e923116_83974cuda3std3__45__cpo3endE,@object
	.size		_ZN39_INTERNAL_d1bfefb9_4_k_cu_1e923116_83974cuda3std3__45__cpo3endE,(_ZN39_INTERNAL_d1bfefb9_4_k_cu_1e923116_83974cuda3std3__419piecewise_constructE - _ZN39_INTERNAL_d1bfefb9_4_k_cu_1e923116_83974cuda3std3__45__cpo3endE)
_ZN39_INTERNAL_d1bfefb9_4_k_cu_1e923116_83974cuda3std3__45__cpo3endE:
	.zero		1
	.type		_ZN39_INTERNAL_d1bfefb9_4_k_cu_1e923116_83974cuda3std3__419piecewise_constructE,@object
	.size		_ZN39_INTERNAL_d1bfefb9_4_k_cu_1e923116_83974cuda3std3__419piecewise_constructE,(_ZN39_INTERNAL_d1bfefb9_4_k_cu_1e923116_83974cuda3std3__45__cpo4cendE - _ZN39_INTERNAL_d1bfefb9_4_k_cu_1e923116_83974cuda3std3__419piecewise_constructE)
_ZN39_INTERNAL_d1bfefb9_4_k_cu_1e923116_83974cuda3std3__419piecewise_constructE:
	.zero		1
	.type		_ZN39_INTERNAL_d1bfefb9_4_k_cu_1e923116_83974cuda3std3__45__cpo4cendE,@object
	.size		_ZN39_INTERNAL_d1bfefb9_4_k_cu_1e923116_83974cuda3std3__45__cpo4cendE,(_ZN39_INTERNAL_d1bfefb9_4_k_cu_1e923116_83974cuda3std6ranges3__45__cpo4swapE - _ZN39_INTERNAL_d1bfefb9_4_k_cu_1e923116_83974cuda3std3__45__cpo4cendE)
_ZN39_INTERNAL_d1bfefb9_4_k_cu_1e923116_83974cuda3std3__45__cpo4cendE:
	.zero		1
	.type		_ZN39_INTERNAL_d1bfefb9_4_k_cu_1e923116_83974cuda3std6ranges3__45__cpo4swapE,@object
	.size		_ZN39_INTERNAL_d1bfefb9_4_k_cu_1e923116_83974cuda3std6ranges3__45__cpo4swapE,(.L_8 - _ZN39_INTERNAL_d1bfefb9_4_k_cu_1e923116_83974cuda3std6ranges3__45__cpo4swapE)
_ZN39_INTERNAL_d1bfefb9_4_k_cu_1e923116_83974cuda3std6ranges3__45__cpo4swapE:
	.zero		1
.L_8:


//--------------------- .nv.constant0._ZN7cutlass13device_kernelINS_4gemm6kernel13GemmUniversalIN4cute5tupleIJiiiiEEENS1_10collective13CollectiveMmaINS1_34MainloopSm90TmaGmmaWarpSpecializedILi2ENS5_IJNS4_1CILi1EEESB_SB_EEENS1_35KernelTmaWarpSpecializedCooperativeEEENS5_IJNSA_ILi128EEENSA_ILi48EEENSA_ILi256EEEEEENS_10bfloat16_tENS5_IJlSB_lEEESJ_SK_NS4_8TiledMMAINS4_8MMA_AtomIJNS4_4SM904GMMA27MMA_64x16x16_F32BF16BF16_SSILNSO_5MajorE0ELSQ_0ELNSO_7ScaleInE1ELSR_1EEEEEENS4_6LayoutINS5_IJNSA_ILi2EEESB_SB_EEENS5_IJSB_NSA_ILi0EEESX_EEEEENS5_IJNS4_10UnderscoreES10_S10_EEEEENS4_13SM90_TMA_LOADENS4_14ComposedLayoutINS4_7SwizzleILi3ELi4ELi3EEENS4_18smem_ptr_flag_bitsILi16EEENSU_INS5_IJNSA_ILi8EEENSA_ILi64EEEEEENS5_IJS1A_SB_EEEEEEEvNS4_8identityES13_S1E_vS1F_EENS_8epilogue10collective6detail29Sm90TmaWarpSpecializedAdapterINS1I_15DefaultEpilogueISJ_SK_SK_NS1H_6thread17LinearCombinationISJ_Li1EffLNS1M_9ScaleType4KindE0ELNS_15FloatRoundStyleE2ESJ_EENS1_15EpilogueDefaultEEEEEvvEEEEvNT_6ParamsE --------------------------
	.section	.nv.constant0._ZN7cutlass13device_kernelINS_4gemm6kernel13GemmUniversalIN4cute5tupleIJiiiiEEENS1_10collective13CollectiveMmaINS1_34MainloopSm90TmaGmmaWarpSpecializedILi2ENS5_IJNS4_1CILi1EEESB_SB_EEENS1_35KernelTmaWarpSpecializedCooperativeEEENS5_IJNSA_ILi128EEENSA_ILi48EEENSA_ILi256EEEEEENS_10bfloat16_tENS5_IJlSB_lEEESJ_SK_NS4_8TiledMMAINS4_8MMA_AtomIJNS4_4SM904GMMA27MMA_64x16x16_F32BF16BF16_SSILNSO_5MajorE0ELSQ_0ELNSO_7ScaleInE1ELSR_1EEEEEENS4_6LayoutINS5_IJNSA_ILi2EEESB_SB_EEENS5_IJSB_NSA_ILi0EEESX_EEEEENS5_IJNS4_10UnderscoreES10_S10_EEEEENS4_13SM90_TMA_LOADENS4_14ComposedLayoutINS4_7SwizzleILi3ELi4ELi3EEENS4_18smem_ptr_flag_bitsILi16EEENSU_INS5_IJNSA_ILi8EEENSA_ILi64EEEEEENS5_IJS1A_SB_EEEEEEEvNS4_8identityES13_S1E_vS1F_EENS_8epilogue10collective6detail29Sm90TmaWarpSpecializedAdapterINS1I_15DefaultEpilogueISJ_SK_SK_NS1H_6thread17LinearCombinationISJ_Li1EffLNS1M_9ScaleType4KindE0ELNS_15FloatRoundStyleE2ESJ_EENS1_15EpilogueDefaultEEEEEvvEEEEvNT_6ParamsE,"a",@progbits
	.sectionflags	@""
	.align	4
.nv.constant0._ZN7cutlass13device_kernelINS_4gemm6kernel13GemmUniversalIN4cute5tupleIJiiiiEEENS1_10collective13CollectiveMmaINS1_34MainloopSm90TmaGmmaWarpSpecializedILi2ENS5_IJNS4_1CILi1EEESB_SB_EEENS1_35KernelTmaWarpSpecializedCooperativeEEENS5_IJNSA_ILi128EEENSA_ILi48EEENSA_ILi256EEEEEENS_10bfloat16_tENS5_IJlSB_lEEESJ_SK_NS4_8TiledMMAINS4_8MMA_AtomIJNS4_4SM904GMMA27MMA_64x16x16_F32BF16BF16_SSILNSO_5MajorE0ELSQ_0ELNSO_7ScaleInE1ELSR_1EEEEEENS4_6LayoutINS5_IJNSA_ILi2EEESB_SB_EEENS5_IJSB_NSA_ILi0EEESX_EEEEENS5_IJNS4_10UnderscoreES10_S10_EEEEENS4_13SM90_TMA_LOADENS4_14ComposedLayoutINS4_7SwizzleILi3ELi4ELi3EEENS4_18smem_ptr_flag_bitsILi16EEENSU_INS5_IJNSA_ILi8EEENSA_ILi64EEEEEENS5_IJS1A_SB_EEEEEEEvNS4_8identityES13_S1E_vS1F_EENS_8epilogue10collective6detail29Sm90TmaWarpSpecializedAdapterINS1I_15DefaultEpilogueISJ_SK_SK_NS1H_6thread17LinearCombinationISJ_Li1EffLNS1M_9ScaleType4KindE0ELNS_15FloatRoundStyleE2ESJ_EENS1_15EpilogueDefaultEEEEEvvEEEEvNT_6ParamsE:
	.zero		1664


//--------------------- SYMBOLS --------------------------

	.type		.nv.reservedSmem.offset0,@object
	.size		.nv.reservedSmem.offset0,0x4
	.type		__assertfail,@function
